//
// Generated by NVIDIA NVVM Compiler
//
// Compiler Build ID: CL-36424714
// Cuda compilation tools, release 13.0, V13.0.88
// Based on NVVM 20.0.0
//

.version 9.0
.target sm_100
.address_size 64

	// .globl	_Z19bit_reversal_kernelP6float2jj
.global .align 4 .b8 __cudart_i2opi_f[24] = {65, 144, 67, 60, 153, 149, 98, 219, 192, 221, 52, 245, 209, 87, 39, 252, 41, 21, 68, 78, 110, 131, 249, 162};

.visible .entry _Z19bit_reversal_kernelP6float2jj(
	.param .u64 .ptr .align 1 _Z19bit_reversal_kernelP6float2jj_param_0,
	.param .u32 _Z19bit_reversal_kernelP6float2jj_param_1,
	.param .u32 _Z19bit_reversal_kernelP6float2jj_param_2
)
{
	.reg .pred 	%p<8>;
	.reg .b32 	%r<69>;
	.reg .b32 	%f<5>;
	.reg .b64 	%rd<7>;

	ld.param.u64 	%rd1, [_Z19bit_reversal_kernelP6float2jj_param_0];
	ld.param.u32 	%r26, [_Z19bit_reversal_kernelP6float2jj_param_1];
	ld.param.u32 	%r25, [_Z19bit_reversal_kernelP6float2jj_param_2];
	mov.u32 	%r27, %tid.x;
	mov.u32 	%r28, %ctaid.x;
	mov.u32 	%r29, %ntid.x;
	mad.lo.s32 	%r1, %r28, %r29, %r27;
	setp.ge.u32 	%p1, %r1, %r26;
	@%p1 bra 	$L__BB0_10;
	setp.eq.s32 	%p2, %r25, 0;
	mov.b32 	%r68, 0;
	@%p2 bra 	$L__BB0_8;
	and.b32  	%r2, %r25, 3;
	setp.lt.u32 	%p3, %r25, 4;
	mov.b32 	%r66, 0;
	mov.u32 	%r68, %r66;
	@%p3 bra 	$L__BB0_5;
	and.b32  	%r66, %r25, -4;
	add.s32 	%r58, %r25, -2;
	mov.b32 	%r59, 0;
	mov.u32 	%r68, %r59;
$L__BB0_4:
	shr.u32 	%r34, %r1, %r59;
	and.b32  	%r35, %r34, 1;
	add.s32 	%r36, %r58, 1;
	shl.b32 	%r37, %r35, %r36;
	or.b32  	%r38, %r37, %r68;
	add.s32 	%r39, %r59, 1;
	shr.u32 	%r40, %r1, %r39;
	and.b32  	%r41, %r40, 1;
	add.s32 	%r42, %r58, -2;
	shl.b32 	%r43, %r41, %r58;
	or.b32  	%r44, %r43, %r38;
	add.s32 	%r45, %r59, 2;
	shr.u32 	%r46, %r1, %r45;
	and.b32  	%r47, %r46, 1;
	add.s32 	%r48, %r58, -1;
	shl.b32 	%r49, %r47, %r48;
	or.b32  	%r50, %r49, %r44;
	add.s32 	%r51, %r59, 3;
	shr.u32 	%r52, %r1, %r51;
	and.b32  	%r53, %r52, 1;
	shl.b32 	%r54, %r53, %r42;
	or.b32  	%r68, %r54, %r50;
	add.s32 	%r58, %r58, -4;
	add.s32 	%r59, %r59, 4;
	setp.ne.s32 	%p4, %r59, %r66;
	@%p4 bra 	$L__BB0_4;
$L__BB0_5:
	setp.eq.s32 	%p5, %r2, 0;
	@%p5 bra 	$L__BB0_8;
	sub.s32 	%r65, %r25, %r66;
	neg.s32 	%r64, %r2;
$L__BB0_7:
	.pragma "nounroll";
	shr.u32 	%r55, %r1, %r66;
	and.b32  	%r56, %r55, 1;
	add.s32 	%r65, %r65, -1;
	shl.b32 	%r57, %r56, %r65;
	or.b32  	%r68, %r57, %r68;
	add.s32 	%r66, %r66, 1;
	add.s32 	%r64, %r64, 1;
	setp.ne.s32 	%p6, %r64, 0;
	@%p6 bra 	$L__BB0_7;
$L__BB0_8:
	setp.ge.u32 	%p7, %r1, %r68;
	@%p7 bra 	$L__BB0_10;
	cvta.to.global.u64 	%rd2, %rd1;
	mul.wide.u32 	%rd3, %r1, 8;
	add.s64 	%rd4, %rd2, %rd3;
	ld.global.v2.f32 	{%f1, %f2}, [%rd4];
	mul.wide.u32 	%rd5, %r68, 8;
	add.s64 	%rd6, %rd2, %rd5;
	ld.global.v2.f32 	{%f3, %f4}, [%rd6];
	st.global.v2.f32 	[%rd4], {%f3, %f4};
	st.global.v2.f32 	[%rd6], {%f1, %f2};
$L__BB0_10:
	ret;

}
	// .globl	_Z10fft_kernelP6float2jj
.visible .entry _Z10fft_kernelP6float2jj(
	.param .u64 .ptr .align 1 _Z10fft_kernelP6float2jj_param_0,
	.param .u32 _Z10fft_kernelP6float2jj_param_1,
	.param .u32 _Z10fft_kernelP6float2jj_param_2
)
{
	.local .align 4 .b8 	__local_depot1[28];
	.reg .b64 	%SP;
	.reg .b64 	%SPL;
	.reg .pred 	%p<18>;
	.reg .b32 	%r<96>;
	.reg .b32 	%f<61>;
	.reg .b64 	%rd<45>;
	.reg .b64 	%fd<9>;

	mov.u64 	%SPL, __local_depot1;
	ld.param.u64 	%rd16, [_Z10fft_kernelP6float2jj_param_0];
	ld.param.u32 	%r32, [_Z10fft_kernelP6float2jj_param_1];
	ld.param.u32 	%r31, [_Z10fft_kernelP6float2jj_param_2];
	add.u64 	%rd1, %SPL, 0;
	mov.u32 	%r33, %tid.x;
	mov.u32 	%r34, %ctaid.x;
	mov.u32 	%r35, %ntid.x;
	mad.lo.s32 	%r1, %r34, %r35, %r33;
	shr.u32 	%r36, %r32, 1;
	setp.ge.u32 	%p1, %r1, %r36;
	@%p1 bra 	$L__BB1_18;
	mov.b32 	%r37, 1;
	shl.b32 	%r38, %r37, %r31;
	shr.u32 	%r2, %r38, 1;
	add.s32 	%r39, %r31, -1;
	shr.u32 	%r40, %r1, %r39;
	shl.b32 	%r41, %r40, %r31;
	add.s32 	%r42, %r2, -1;
	and.b32  	%r43, %r42, %r1;
	add.s32 	%r3, %r43, %r41;
	cvt.rn.f64.u32 	%fd1, %r43;
	mul.f64 	%fd2, %fd1, 0dC01921FB54442D18;
	cvt.rn.f64.u32 	%fd3, %r38;
	div.rn.f64 	%fd4, %fd2, %fd3;
	cvt.rn.f32.f64 	%f1, %fd4;
	mul.f32 	%f11, %f1, 0f3F22F983;
	cvt.rni.s32.f32 	%r95, %f11;
	cvt.rn.f32.s32 	%f12, %r95;
	fma.rn.f32 	%f13, %f12, 0fBFC90FDA, %f1;
	fma.rn.f32 	%f14, %f12, 0fB3A22168, %f13;
	fma.rn.f32 	%f60, %f12, 0fA7C234C5, %f14;
	abs.f32 	%f3, %f1;
	setp.ltu.f32 	%p2, %f3, 0f47CE4780;
	mov.u32 	%r91, %r95;
	mov.f32 	%f59, %f60;
	@%p2 bra 	$L__BB1_9;
	setp.neu.f32 	%p3, %f3, 0f7F800000;
	@%p3 bra 	$L__BB1_4;
	mov.f32 	%f17, 0f00000000;
	mul.rn.f32 	%f59, %f1, %f17;
	mov.b32 	%r91, 0;
	bra.uni 	$L__BB1_9;
$L__BB1_4:
	mov.b32 	%r5, %f1;
	shl.b32 	%r45, %r5, 8;
	or.b32  	%r6, %r45, -2147483648;
	mov.b64 	%rd41, 0;
	mov.b32 	%r88, 0;
	mov.u64 	%rd39, __cudart_i2opi_f;
	mov.u64 	%rd40, %rd1;
$L__BB1_5:
	.pragma "nounroll";
	ld.global.nc.u32 	%r46, [%rd39];
	mad.wide.u32 	%rd20, %r46, %r6, %rd41;
	shr.u64 	%rd41, %rd20, 32;
	st.local.u32 	[%rd40], %rd20;
	add.s32 	%r88, %r88, 1;
	add.s64 	%rd40, %rd40, 4;
	add.s64 	%rd39, %rd39, 4;
	setp.ne.s32 	%p4, %r88, 6;
	@%p4 bra 	$L__BB1_5;
	shr.u32 	%r47, %r5, 23;
	st.local.u32 	[%rd1+24], %rd41;
	and.b32  	%r9, %r47, 31;
	and.b32  	%r48, %r47, 224;
	add.s32 	%r49, %r48, -128;
	shr.u32 	%r50, %r49, 5;
	mul.wide.u32 	%rd21, %r50, 4;
	sub.s64 	%rd8, %rd1, %rd21;
	ld.local.u32 	%r89, [%rd8+24];
	ld.local.u32 	%r90, [%rd8+20];
	setp.eq.s32 	%p5, %r9, 0;
	@%p5 bra 	$L__BB1_8;
	shf.l.wrap.b32 	%r89, %r90, %r89, %r9;
	ld.local.u32 	%r51, [%rd8+16];
	shf.l.wrap.b32 	%r90, %r51, %r90, %r9;
$L__BB1_8:
	shr.u32 	%r52, %r89, 30;
	shf.l.wrap.b32 	%r53, %r90, %r89, 2;
	shl.b32 	%r54, %r90, 2;
	shr.u32 	%r55, %r53, 31;
	add.s32 	%r56, %r55, %r52;
	neg.s32 	%r57, %r56;
	setp.lt.s32 	%p6, %r5, 0;
	selp.b32 	%r91, %r57, %r56, %p6;
	xor.b32  	%r58, %r53, %r5;
	shr.s32 	%r59, %r53, 31;
	xor.b32  	%r60, %r59, %r53;
	xor.b32  	%r61, %r59, %r54;
	cvt.u64.u32 	%rd22, %r60;
	shl.b64 	%rd23, %rd22, 32;
	cvt.u64.u32 	%rd24, %r61;
	or.b64  	%rd25, %rd23, %rd24;
	cvt.rn.f64.s64 	%fd5, %rd25;
	mul.f64 	%fd6, %fd5, 0d3BF921FB54442D19;
	cvt.rn.f32.f64 	%f15, %fd6;
	neg.f32 	%f16, %f15;
	setp.lt.s32 	%p7, %r58, 0;
	selp.f32 	%f59, %f16, %f15, %p7;
$L__BB1_9:
	setp.ltu.f32 	%p8, %f3, 0f47CE4780;
	add.s32 	%r63, %r91, 1;
	mul.rn.f32 	%f18, %f59, %f59;
	and.b32  	%r64, %r91, 1;
	setp.eq.b32 	%p9, %r64, 1;
	selp.f32 	%f19, %f59, 0f3F800000, %p9;
	fma.rn.f32 	%f20, %f18, %f19, 0f00000000;
	fma.rn.f32 	%f21, %f18, 0f37CBAC00, 0fBAB607ED;
	selp.f32 	%f22, 0fB94D4153, %f21, %p9;
	selp.f32 	%f23, 0f3C0885E4, 0f3D2AAABB, %p9;
	fma.rn.f32 	%f24, %f22, %f18, %f23;
	selp.f32 	%f25, 0fBE2AAAA8, 0fBEFFFFFF, %p9;
	fma.rn.f32 	%f26, %f24, %f18, %f25;
	fma.rn.f32 	%f27, %f26, %f20, %f19;
	and.b32  	%r65, %r63, 2;
	setp.eq.s32 	%p10, %r65, 0;
	mov.f32 	%f28, 0f00000000;
	sub.f32 	%f29, %f28, %f27;
	selp.f32 	%f7, %f27, %f29, %p10;
	@%p8 bra 	$L__BB1_17;
	setp.neu.f32 	%p11, %f3, 0f7F800000;
	@%p11 bra 	$L__BB1_12;
	mov.f32 	%f32, 0f00000000;
	mul.rn.f32 	%f60, %f1, %f32;
	mov.b32 	%r95, 0;
	bra.uni 	$L__BB1_17;
$L__BB1_12:
	mov.b32 	%r18, %f1;
	shl.b32 	%r67, %r18, 8;
	or.b32  	%r19, %r67, -2147483648;
	mov.b64 	%rd44, 0;
	mov.b32 	%r92, 0;
	mov.u64 	%rd42, __cudart_i2opi_f;
	mov.u64 	%rd43, %rd1;
$L__BB1_13:
	.pragma "nounroll";
	ld.global.nc.u32 	%r68, [%rd42];
	mad.wide.u32 	%rd28, %r68, %r19, %rd44;
	shr.u64 	%rd44, %rd28, 32;
	st.local.u32 	[%rd43], %rd28;
	add.s32 	%r92, %r92, 1;
	add.s64 	%rd43, %rd43, 4;
	add.s64 	%rd42, %rd42, 4;
	setp.ne.s32 	%p12, %r92, 6;
	@%p12 bra 	$L__BB1_13;
	shr.u32 	%r69, %r18, 23;
	st.local.u32 	[%rd1+24], %rd44;
	and.b32  	%r22, %r69, 31;
	and.b32  	%r70, %r69, 224;
	add.s32 	%r71, %r70, -128;
	shr.u32 	%r72, %r71, 5;
	mul.wide.u32 	%rd29, %r72, 4;
	sub.s64 	%rd15, %rd1, %rd29;
	ld.local.u32 	%r93, [%rd15+24];
	ld.local.u32 	%r94, [%rd15+20];
	setp.eq.s32 	%p13, %r22, 0;
	@%p13 bra 	$L__BB1_16;
	shf.l.wrap.b32 	%r93, %r94, %r93, %r22;
	ld.local.u32 	%r73, [%rd15+16];
	shf.l.wrap.b32 	%r94, %r73, %r94, %r22;
$L__BB1_16:
	shr.u32 	%r74, %r93, 30;
	shf.l.wrap.b32 	%r75, %r94, %r93, 2;
	shl.b32 	%r76, %r94, 2;
	shr.u32 	%r77, %r75, 31;
	add.s32 	%r78, %r77, %r74;
	neg.s32 	%r79, %r78;
	setp.lt.s32 	%p14, %r18, 0;
	selp.b32 	%r95, %r79, %r78, %p14;
	xor.b32  	%r80, %r75, %r18;
	shr.s32 	%r81, %r75, 31;
	xor.b32  	%r82, %r81, %r75;
	xor.b32  	%r83, %r81, %r76;
	cvt.u64.u32 	%rd30, %r82;
	shl.b64 	%rd31, %rd30, 32;
	cvt.u64.u32 	%rd32, %r83;
	or.b64  	%rd33, %rd31, %rd32;
	cvt.rn.f64.s64 	%fd7, %rd33;
	mul.f64 	%fd8, %fd7, 0d3BF921FB54442D19;
	cvt.rn.f32.f64 	%f30, %fd8;
	neg.f32 	%f31, %f30;
	setp.lt.s32 	%p15, %r80, 0;
	selp.f32 	%f60, %f31, %f30, %p15;
$L__BB1_17:
	cvta.to.global.u64 	%rd34, %rd16;
	mul.rn.f32 	%f33, %f60, %f60;
	and.b32  	%r85, %r95, 1;
	setp.eq.b32 	%p16, %r85, 1;
	selp.f32 	%f34, 0f3F800000, %f60, %p16;
	fma.rn.f32 	%f35, %f33, %f34, 0f00000000;
	fma.rn.f32 	%f36, %f33, 0f37CBAC00, 0fBAB607ED;
	selp.f32 	%f37, %f36, 0fB94D4153, %p16;
	selp.f32 	%f38, 0f3D2AAABB, 0f3C0885E4, %p16;
	fma.rn.f32 	%f39, %f37, %f33, %f38;
	selp.f32 	%f40, 0fBEFFFFFF, 0fBE2AAAA8, %p16;
	fma.rn.f32 	%f41, %f39, %f33, %f40;
	fma.rn.f32 	%f42, %f41, %f35, %f34;
	and.b32  	%r86, %r95, 2;
	setp.eq.s32 	%p17, %r86, 0;
	mov.f32 	%f43, 0f00000000;
	sub.f32 	%f44, %f43, %f42;
	selp.f32 	%f45, %f42, %f44, %p17;
	mul.wide.u32 	%rd35, %r3, 8;
	add.s64 	%rd36, %rd34, %rd35;
	ld.global.v2.f32 	{%f46, %f47}, [%rd36];
	add.s32 	%r87, %r3, %r2;
	mul.wide.u32 	%rd37, %r87, 8;
	add.s64 	%rd38, %rd34, %rd37;
	ld.global.v2.f32 	{%f48, %f49}, [%rd38];
	mul.f32 	%f50, %f7, %f48;
	mul.f32 	%f51, %f49, %f45;
	sub.f32 	%f52, %f50, %f51;
	mul.f32 	%f53, %f48, %f45;
	fma.rn.f32 	%f54, %f7, %f49, %f53;
	add.f32 	%f55, %f46, %f52;
	add.f32 	%f56, %f47, %f54;
	st.global.v2.f32 	[%rd36], {%f55, %f56};
	sub.f32 	%f57, %f46, %f52;
	sub.f32 	%f58, %f47, %f54;
	st.global.v2.f32 	[%rd38], {%f57, %f58};
$L__BB1_18:
	ret;

}


// ===== COMPILED SASS (sm_100) =====

	.target	sm_100

	.elftype	@"ET_EXEC"


//--------------------- .note.nv.tkinfo           --------------------------
	.section	.note.nv.tkinfo,"",@"SHT_NOTE"
	.sectionflags	@"SHF_NOTE_NV_TKINFO"
	.tkinfo
        /*0018*/ 	.word	0x00000002
        /*0030*/ 	.string	""
        /*0030*/ 	.string	"ptxas"
        /*0030*/ 	.string	"Cuda compilation tools, release 13.0, V13.0.88"
        /*0030*/ 	.string	"Build cuda_13.0.r13.0/compiler.36424714_0"
        /*0030*/ 	.string	"-arch sm_100 -m 64 "



//--------------------- .note.nv.cuinfo           --------------------------
	.section	.note.nv.cuinfo,"",@"SHT_NOTE"
	.sectionflags	@"SHF_NOTE_NV_CUINFO"
        /*0018*/ 	.short	0x0002
        /*001a*/ 	.short	0x0064
        /*001c*/ 	.short	0x0082
	.zero		2


//--------------------- .nv.info                  --------------------------
	.section	.nv.info,"",@"SHT_CUDA_INFO"
	.align	4


	//----- nvinfo : EIATTR_REGCOUNT
	.align		4
        /*0000*/ 	.byte	0x04, 0x2f
        /*0002*/ 	.short	(.L_2 - .L_1)
	.align		4
.L_1:
        /*0004*/ 	.word	index@(_Z19bit_reversal_kernelP6float2jj)
        /*0008*/ 	.word	0x0000000c


	//----- nvinfo : EIATTR_FRAME_SIZE
	.align		4
.L_2:
        /*000c*/ 	.byte	0x04, 0x11
        /*000e*/ 	.short	(.L_4 - .L_3)
	.align		4
.L_3:
        /*0010*/ 	.word	index@(_Z19bit_reversal_kernelP6float2jj)
        /*0014*/ 	.word	0x00000000


	//----- nvinfo : EIATTR_REGCOUNT
	.align		4
.L_4:
        /*0018*/ 	.byte	0x04, 0x2f
        /*001a*/ 	.short	(.L_6 - .L_5)
	.align		4
.L_5:
        /*001c*/ 	.word	index@(_Z10fft_kernelP6float2jj)
        /*0020*/ 	.word	0x00000019


	//----- nvinfo : EIATTR_FRAME_SIZE
	.align		4
.L_6:
        /*0024*/ 	.byte	0x04, 0x11
        /*0026*/ 	.short	(.L_8 - .L_7)
	.align		4
.L_7:
        /*0028*/ 	.word	index@($__internal_0_$__cuda_sm20_div_rn_f64_full)
        /*002c*/ 	.word	0x00000020


	//----- nvinfo : EIATTR_FRAME_SIZE
	.align		4
.L_8:
        /*0030*/ 	.byte	0x04, 0x11
        /*0032*/ 	.short	(.L_10 - .L_9)
	.align		4
.L_9:
        /*0034*/ 	.word	index@(_Z10fft_kernelP6float2jj)
        /*0038*/ 	.word	0x00000020


	//----- nvinfo : EIATTR_MIN_STACK_SIZE
	.align		4
.L_10:
        /*003c*/ 	.byte	0x04, 0x12
        /*003e*/ 	.short	(.L_12 - .L_11)
	.align		4
.L_11:
        /*0040*/ 	.word	index@(_Z10fft_kernelP6float2jj)
        /*0044*/ 	.word	0x00000020


	//----- nvinfo : EIATTR_MIN_STACK_SIZE
	.align		4
.L_12:
        /*0048*/ 	.byte	0x04, 0x12
        /*004a*/ 	.short	(.L_14 - .L_13)
	.align		4
.L_13:
        /*004c*/ 	.word	index@(_Z19bit_reversal_kernelP6float2jj)
        /*0050*/ 	.word	0x00000000
.L_14:


//--------------------- .nv.compat                --------------------------
	.section	.nv.compat,"",@"SHT_CUDA_COMPAT_INFO"
	.align	4
        /*0000*/ 	.byte	0x02, 0x09, 0x00, 0x00, 0x02, 0x02, 0x01, 0x00, 0x02, 0x05, 0x05, 0x00, 0x03, 0x07, 0x01, 0x01
        /*0010*/ 	.byte	0x02, 0x03, 0x00, 0x00, 0x02, 0x06, 0x01, 0x00, 0x04, 0x0b, 0x08, 0x00, 0x01, 0x00, 0x00, 0x00
        /*0020*/ 	.byte	0x00, 0x00, 0x00, 0x00


//--------------------- .nv.info._Z10fft_kernelP6float2jj --------------------------
	.section	.nv.info._Z10fft_kernelP6float2jj,"",@"SHT_CUDA_INFO"
	.sectionflags	@""
	.align	4


	//----- nvinfo : EIATTR_CUDA_API_VERSION
	.align		4
        /*0000*/ 	.byte	0x04, 0x37
        /*0002*/ 	.short	(.L_16 - .L_15)
.L_15:
        /*0004*/ 	.word	0x00000082


	//----- nvinfo : EIATTR_KPARAM_INFO
	.align		4
.L_16:
        /*0008*/ 	.byte	0x04, 0x17
        /*000a*/ 	.short	(.L_18 - .L_17)
.L_17:
        /*000c*/ 	.word	0x00000000
        /*0010*/ 	.short	0x0002
        /*0012*/ 	.short	0x000c
        /*0014*/ 	.byte	0x00, 0xf0, 0x11, 0x00


	//----- nvinfo : EIATTR_KPARAM_INFO
	.align		4
.L_18:
        /*0018*/ 	.byte	0x04, 0x17
        /*001a*/ 	.short	(.L_20 - .L_19)
.L_19:
        /*001c*/ 	.word	0x00000000
        /*0020*/ 	.short	0x0001
        /*0022*/ 	.short	0x0008
        /*0024*/ 	.byte	0x00, 0xf0, 0x11, 0x00


	//----- nvinfo : EIATTR_KPARAM_INFO
	.align		4
.L_20:
        /*0028*/ 	.byte	0x04, 0x17
        /*002a*/ 	.short	(.L_22 - .L_21)
.L_21:
        /*002c*/ 	.word	0x00000000
        /*0030*/ 	.short	0x0000
        /*0032*/ 	.short	0x0000
        /*0034*/ 	.byte	0x00, 0xf5, 0x21, 0x00


	//----- nvinfo : EIATTR_SPARSE_MMA_MASK
	.align		4
.L_22:
        /*0038*/ 	.byte	0x03, 0x50
        /*003a*/ 	.short	0x0000


	//----- nvinfo : EIATTR_MAXREG_COUNT
	.align		4
        /*003c*/ 	.byte	0x03, 0x1b
        /*003e*/ 	.short	0x00ff


	//----- nvinfo : EIATTR_MERCURY_ISA_VERSION
	.align		4
        /*0040*/ 	.byte	0x03, 0x5f
        /*0042*/ 	.short	0x0101


	//----- nvinfo : EIATTR_VRC_CTA_INIT_COUNT
	.align		4
        /*0044*/ 	.byte	0x02, 0x4a
	.zero		1
	.zero		1


	//----- nvinfo : EIATTR_EXIT_INSTR_OFFSETS
	.align		4
        /*0048*/ 	.byte	0x04, 0x1c
        /*004a*/ 	.short	(.L_24 - .L_23)


	//   ....[0]....
.L_23:
        /*004c*/ 	.word	0x00000090


	//   ....[1]....
        /*0050*/ 	.word	0x00000df0


	//----- nvinfo : EIATTR_CRS_STACK_SIZE
	.align		4
.L_24:
        /*0054*/ 	.byte	0x04, 0x1e
        /*0056*/ 	.short	(.L_26 - .L_25)
.L_25:
        /*0058*/ 	.word	0x00000000


	//----- nvinfo : EIATTR_CBANK_PARAM_SIZE
	.align		4
.L_26:
        /*005c*/ 	.byte	0x03, 0x19
        /*005e*/ 	.short	0x0010


	//----- nvinfo : EIATTR_PARAM_CBANK
	.align		4
        /*0060*/ 	.byte	0x04, 0x0a
        /*0062*/ 	.short	(.L_28 - .L_27)
	.align		4
.L_27:
        /*0064*/ 	.word	index@(.nv.constant0._Z10fft_kernelP6float2jj)
        /*0068*/ 	.short	0x0380
        /*006a*/ 	.short	0x0010


	//----- nvinfo : EIATTR_SW_WAR
	.align		4
.L_28:
        /*006c*/ 	.byte	0x04, 0x36
        /*006e*/ 	.short	(.L_30 - .L_29)
.L_29:
        /*0070*/ 	.word	0x00000008
.L_30:


//--------------------- .nv.info._Z19bit_reversal_kernelP6float2jj --------------------------
	.section	.nv.info._Z19bit_reversal_kernelP6float2jj,"",@"SHT_CUDA_INFO"
	.sectionflags	@""
	.align	4


	//----- nvinfo : EIATTR_CUDA_API_VERSION
	.align		4
        /*0000*/ 	.byte	0x04, 0x37
        /*0002*/ 	.short	(.L_32 - .L_31)
.L_31:
        /*0004*/ 	.word	0x00000082


	//----- nvinfo : EIATTR_KPARAM_INFO
	.align		4
.L_32:
        /*0008*/ 	.byte	0x04, 0x17
        /*000a*/ 	.short	(.L_34 - .L_33)
.L_33:
        /*000c*/ 	.word	0x00000000
        /*0010*/ 	.short	0x0002
        /*0012*/ 	.short	0x000c
        /*0014*/ 	.byte	0x00, 0xf0, 0x11, 0x00


	//----- nvinfo : EIATTR_KPARAM_INFO
	.align		4
.L_34:
        /*0018*/ 	.byte	0x04, 0x17
        /*001a*/ 	.short	(.L_36 - .L_35)
.L_35:
        /*001c*/ 	.word	0x00000000
        /*0020*/ 	.short	0x0001
        /*0022*/ 	.short	0x0008
        /*0024*/ 	.byte	0x00, 0xf0, 0x11, 0x00


	//----- nvinfo : EIATTR_KPARAM_INFO
	.align		4
.L_36:
        /*0028*/ 	.byte	0x04, 0x17
        /*002a*/ 	.short	(.L_38 - .L_37)
.L_37:
        /*002c*/ 	.word	0x00000000
        /*0030*/ 	.short	0x0000
        /*0032*/ 	.short	0x0000
        /*0034*/ 	.byte	0x00, 0xf5, 0x21, 0x00


	//----- nvinfo : EIATTR_SPARSE_MMA_MASK
	.align		4
.L_38:
        /*0038*/ 	.byte	0x03, 0x50
        /*003a*/ 	.short	0x0000


	//----- nvinfo : EIATTR_MAXREG_COUNT
	.align		4
        /*003c*/ 	.byte	0x03, 0x1b
        /*003e*/ 	.short	0x00ff


	//----- nvinfo : EIATTR_MERCURY_ISA_VERSION
	.align		4
        /*0040*/ 	.byte	0x03, 0x5f
        /*0042*/ 	.short	0x0101


	//----- nvinfo : EIATTR_VRC_CTA_INIT_COUNT
	.align		4
        /*0044*/ 	.byte	0x02, 0x4a
	.zero		1
	.zero		1


	//----- nvinfo : EIATTR_EXIT_INSTR_OFFSETS
	.align		4
        /*0048*/ 	.byte	0x04, 0x1c
        /*004a*/ 	.short	(.L_40 - .L_39)


	//   ....[0]....
.L_39:
        /*004c*/ 	.word	0x00000070


	//   ....[1]....
        /*0050*/ 	.word	0x000003b0


	//   ....[2]....
        /*0054*/ 	.word	0x00000440


	//----- nvinfo : EIATTR_CBANK_PARAM_SIZE
	.align		4
.L_40:
        /*0058*/ 	.byte	0x03, 0x19
        /*005a*/ 	.short	0x0010


	//----- nvinfo : EIATTR_PARAM_CBANK
	.align		4
        /*005c*/ 	.byte	0x04, 0x0a
        /*005e*/ 	.short	(.L_42 - .L_41)
	.align		4
.L_41:
        /*0060*/ 	.word	index@(.nv.constant0._Z19bit_reversal_kernelP6float2jj)
        /*0064*/ 	.short	0x0380
        /*0066*/ 	.short	0x0010


	//----- nvinfo : EIATTR_SW_WAR
	.align		4
.L_42:
        /*0068*/ 	.byte	0x04, 0x36
        /*006a*/ 	.short	(.L_44 - .L_43)
.L_43:
        /*006c*/ 	.word	0x00000008
.L_44:


//--------------------- .nv.callgraph             --------------------------
	.section	.nv.callgraph,"",@"SHT_CUDA_CALLGRAPH"
	.align	4
	.sectionentsize	8
	.align		4
        /*0000*/ 	.word	0x00000000
	.align		4
        /*0004*/ 	.word	0xffffffff
	.align		4
        /*0008*/ 	.word	0x00000000
	.align		4
        /*000c*/ 	.word	0xfffffffe
	.align		4
        /*0010*/ 	.word	0x00000000
	.align		4
        /*0014*/ 	.word	0xfffffffd
	.align		4
        /*0018*/ 	.word	0x00000000
	.align		4
        /*001c*/ 	.word	0xfffffffc


//--------------------- .nv.constant4             --------------------------
	.section	.nv.constant4,"a",@progbits
	.align	8
	.align		8
.nv.constant4:
        /*0000*/ 	.dword	__cudart_i2opi_f


//--------------------- .text._Z10fft_kernelP6float2jj --------------------------
	.section	.text._Z10fft_kernelP6float2jj,"ax",@progbits
	.align	128
        .global         _Z10fft_kernelP6float2jj
        .type           _Z10fft_kernelP6float2jj,@function
        .size           _Z10fft_kernelP6float2jj,(.L_x_19 - _Z10fft_kernelP6float2jj)
        .other          _Z10fft_kernelP6float2jj,@"STO_CUDA_ENTRY STV_DEFAULT"
_Z10fft_kernelP6float2jj:
.text._Z10fft_kernelP6float2jj:
[----:B------:R-:W0:Y:S01]  /*0000*/  LDC R1, c[0x0][0x37c] ;  /* 0x0000df00ff017b82 */ /* 0x000e220000000800 */
[----:B------:R-:W1:Y:S07]  /*0010*/  S2R R0, SR_TID.X ;  /* 0x0000000000007919 */ /* 0x000e6e0000002100 */
[----:B------:R-:W1:Y:S01]  /*0020*/  S2UR UR5, SR_CTAID.X ;  /* 0x00000000000579c3 */ /* 0x000e620000002500 */
[----:B------:R-:W2:Y:S01]  /*0030*/  LDCU UR4, c[0x0][0x388] ;  /* 0x00007100ff0477ac */ /* 0x000ea20008000800 */
[----:B0-----:R-:W-:-:S06]  /*0040*/  VIADD R1, R1, 0xffffffe0 ;  /* 0xffffffe001017836 */ /* 0x001fcc0000000000 */
[----:B------:R-:W1:Y:S01]  /*0050*/  LDC R3, c[0x0][0x360] ;  /* 0x0000d800ff037b82 */ /* 0x000e620000000800 */
[----:B--2---:R-:W-:Y:S01]  /*0060*/  USHF.R.U32.HI UR4, URZ, 0x1, UR4 ;  /* 0x00000001ff047899 */ /* 0x004fe20008011604 */
[----:B-1----:R-:W-:-:S05]  /*0070*/  IMAD R0, R3, UR5, R0 ;  /* 0x0000000503007c24 */ /* 0x002fca000f8e0200 */
[----:B------:R-:W-:-:S13]  /*0080*/  ISETP.GE.U32.AND P0, PT, R0, UR4, PT ;  /* 0x0000000400007c0c */ /* 0x000fda000bf06070 */
[----:B------:R-:W-:Y:S05]  /*0090*/  @P0 EXIT ;  /* 0x000000000000094d */ /* 0x000fea0003800000 */
[----:B------:R-:W0:Y:S01]  /*00a0*/  LDCU UR5, c[0x0][0x38c] ;  /* 0x00007180ff0577ac */ /* 0x000e220008000800 */
[----:B------:R-:W-:Y:S01]  /*00b0*/  IMAD.MOV.U32 R2, RZ, RZ, 0x1 ;  /* 0x00000001ff027424 */ /* 0x000fe200078e00ff */
[----:B------:R-:W-:Y:S01]  /*00c0*/  BSSY.RECONVERGENT B0, `(.L_x_0) ;  /* 0x0000020000007945 */ /* 0x000fe20003800200 */
[----:B------:R-:W-:Y:S01]  /*00d0*/  UMOV UR4, 0x1 ;  /* 0x0000000100047882 */ /* 0x000fe20000000000 */
[----:B------:R-:W-:Y:S01]  /*00e0*/  UMOV UR8, 0x54442d18 ;  /* 0x54442d1800087882 */ /* 0x000fe20000000000 */
[----:B------:R-:W-:Y:S01]  /*00f0*/  UMOV UR9, 0x401921fb ;  /* 0x401921fb00097882 */ /* 0x000fe20000000000 */
[----:B0-----:R-:W-:-:S04]  /*0100*/  USHF.L.U32 UR4, UR4, UR5, URZ ;  /* 0x0000000504047299 */ /* 0x001fc800080006ff */
[----:B------:R-:W-:-:S05]  /*0110*/  USHF.R.U32.HI UR6, URZ, 0x1, UR4 ;  /* 0x00000001ff067899 */ /* 0x000fca0008011604 */
[----:B------:R-:W0:Y:S01]  /*0120*/  I2F.F64.U32 R6, UR4 ;  /* 0x0000000400067d12 */ /* 0x000e220008201800 */
[----:B------:R-:W-:-:S06]  /*0130*/  UIADD3 UR4, UPT, UPT, UR6, -0x1, URZ ;  /* 0xffffffff06047890 */ /* 0x000fcc000fffe0ff */
[----:B------:R-:W-:Y:S01]  /*0140*/  LOP3.LUT R13, R0, UR4, RZ, 0xc0, !PT ;  /* 0x00000004000d7c12 */ /* 0x000fe2000f8ec0ff */
[----:B------:R-:W-:-:S03]  /*0150*/  UIADD3 UR4, UPT, UPT, UR5, -0x1, URZ ;  /* 0xffffffff05047890 */ /* 0x000fc6000fffe0ff */
[----:B------:R-:W1:Y:S03]  /*0160*/  I2F.F64.U32 R8, R13 ;  /* 0x0000000d00087312 */ /* 0x000e660000201800 */
[----:B------:R-:W-:-:S04]  /*0170*/  SHF.R.U32.HI R0, RZ, UR4, R0 ;  /* 0x00000004ff007c19 */ /* 0x000fc80008011600 */
[----:B------:R-:W-:Y:S01]  /*0180*/  SHF.L.U32 R0, R0, UR5, RZ ;  /* 0x0000000500007c19 */ /* 0x000fe200080006ff */
[----:B0-----:R-:W0:Y:S01]  /*0190*/  MUFU.RCP64H R3, R7 ;  /* 0x0000000700037308 */ /* 0x001e220000001800 */
[----:B-1----:R-:W-:Y:S02]  /*01a0*/  DMUL R8, R8, -UR8 ;  /* 0x8000000808087c28 */ /* 0x002fe40008000000 */
[----:B0-----:R-:W-:-:S08]  /*01b0*/  DFMA R4, -R6, R2, 1 ;  /* 0x3ff000000604742b */ /* 0x001fd00000000102 */
[----:B------:R-:W-:Y:S01]  /*01c0*/  FSETP.GEU.AND P1, PT, |R9|, 6.5827683646048100446e-37, PT ;  /* 0x036000000900780b */ /* 0x000fe20003f2e200 */
[----:B------:R-:W-:-:S08]  /*01d0*/  DFMA R4, R4, R4, R4 ;  /* 0x000000040404722b */ /* 0x000fd00000000004 */
[----:B------:R-:W-:-:S08]  /*01e0*/  DFMA R4, R2, R4, R2 ;  /* 0x000000040204722b */ /* 0x000fd00000000002 */
[----:B------:R-:W-:-:S08]  /*01f0*/  DFMA R2, -R6, R4, 1 ;  /* 0x3ff000000602742b */ /* 0x000fd00000000104 */
[----:B------:R-:W-:-:S08]  /*0200*/  DFMA R2, R4, R2, R4 ;  /* 0x000000020402722b */ /* 0x000fd00000000004 */
[----:B------:R-:W-:-:S08]  /*0210*/  DMUL R4, R8, R2 ;  /* 0x0000000208047228 */ /* 0x000fd00000000000 */
[----:B------:R-:W-:-:S08]  /*0220*/  DFMA R10, -R6, R4, R8 ;  /* 0x00000004060a722b */ /* 0x000fd00000000108 */
[----:B------:R-:W-:Y:S01]  /*0230*/  DFMA R2, R2, R10, R4 ;  /* 0x0000000a0202722b */ /* 0x000fe20000000004 */
[----:B------:R-:W-:-:S09]  /*0240*/  IMAD.IADD R5, R0, 0x1, R13 ;  /* 0x0000000100057824 */ /* 0x000fd200078e020d */
[----:B------:R-:W-:-:S05]  /*0250*/  FFMA R4, RZ, R7, R3 ;  /* 0x00000007ff047223 */ /* 0x000fca0000000003 */
[----:B------:R-:W-:-:S13]  /*0260*/  FSETP.GT.AND P0, PT, |R4|, 1.469367938527859385e-39, PT ;  /* 0x001000000400780b */ /* 0x000fda0003f04200 */
[----:B------:R-:W-:Y:S05]  /*0270*/  @P0 BRA P1, `(.L_x_1) ;  /* 0x0000000000100947 */ /* 0x000fea0000800000 */
[----:B------:R-:W-:-:S07]  /*0280*/  MOV R0, 0x2a0 ;  /* 0x000002a000007802 */ /* 0x000fce0000000f00 */
[----:B------:R-:W-:Y:S05]  /*0290*/  CALL.REL.NOINC `($__internal_0_$__cuda_sm20_div_rn_f64_full) ;  /* 0x0000000800d87944 */ /* 0x000fea0003c00000 */
[----:B------:R-:W-:Y:S02]  /*02a0*/  IMAD.MOV.U32 R2, RZ, RZ, R12 ;  /* 0x000000ffff027224 */ /* 0x000fe400078e000c */
[----:B------:R-:W-:-:S07]  /*02b0*/  IMAD.MOV.U32 R3, RZ, RZ, R13 ;  /* 0x000000ffff037224 */ /* 0x000fce00078e000d */
.L_x_1:
[----:B------:R-:W-:Y:S05]  /*02c0*/  BSYNC.RECONVERGENT B0 ;  /* 0x0000000000007941 */ /* 0x000fea0003800200 */
.L_x_0:
[----:B------:R-:W0:Y:S01]  /*02d0*/  F2F.F32.F64 R7, R2 ;  /* 0x0000000200077310 */ /* 0x000e220000301000 */
[----:B------:R-:W1:Y:S01]  /*02e0*/  LDCU.64 UR8, c[0x0][0x358] ;  /* 0x00006b00ff0877ac */ /* 0x000e620008000a00 */
[----:B------:R-:W-:Y:S01]  /*02f0*/  BSSY.RECONVERGENT B0, `(.L_x_2) ;  /* 0x0000042000007945 */ /* 0x000fe20003800200 */
[C---:B0-----:R-:W-:Y:S01]  /*0300*/  FMUL R0, R7.reuse, 0.63661974668502807617 ;  /* 0x3f22f98307007820 */ /* 0x041fe20000400000 */
[----:B------:R-:W-:-:S05]  /*0310*/  FSETP.GE.AND P0, PT, |R7|, 105615, PT ;  /* 0x47ce47800700780b */ /* 0x000fca0003f06200 */
[----:B------:R-:W0:Y:S02]  /*0320*/  F2I.NTZ R0, R0 ;  /* 0x0000000000007305 */ /* 0x000e240000203100 */
[----:B0-----:R-:W-:Y:S01]  /*0330*/  I2FP.F32.S32 R10, R0 ;  /* 0x00000000000a7245 */ /* 0x001fe20000201400 */
[----:B------:R-:W-:-:S04]  /*0340*/  IMAD.MOV.U32 R11, RZ, RZ, R0 ;  /* 0x000000ffff0b7224 */ /* 0x000fc800078e0000 */
[----:B------:R-:W-:-:S04]  /*0350*/  FFMA R9, R10, -1.5707962512969970703, R7 ;  /* 0xbfc90fda0a097823 */ /* 0x000fc80000000007 */
[----:B------:R-:W-:-:S04]  /*0360*/  FFMA R9, R10, -7.5497894158615963534e-08, R9 ;  /* 0xb3a221680a097823 */ /* 0x000fc80000000009 */
[----:B------:R-:W-:-:S04]  /*0370*/  FFMA R10, R10, -5.3903029534742383927e-15, R9 ;  /* 0xa7c234c50a0a7823 */ /* 0x000fc80000000009 */
[----:B------:R-:W-:Y:S01]  /*0380*/  IMAD.MOV.U32 R4, RZ, RZ, R10 ;  /* 0x000000ffff047224 */ /* 0x000fe200078e000a */
[----:B-1----:R-:W-:Y:S06]  /*0390*/  @!P0 BRA `(.L_x_3) ;  /* 0x0000000000dc8947 */ /* 0x002fec0003800000 */
[----:B------:R-:W-:-:S13]  /*03a0*/  FSETP.NEU.AND P0, PT, |R7|, +INF , PT ;  /* 0x7f8000000700780b */ /* 0x000fda0003f0d200 */
[----:B------:R-:W-:Y:S01]  /*03b0*/  @!P0 FMUL R4, RZ, R7 ;  /* 0x00000007ff048220 */ /* 0x000fe20000400000 */
[----:B------:R-:W-:Y:S01]  /*03c0*/  @!P0 IMAD.MOV.U32 R0, RZ, RZ, RZ ;  /* 0x000000ffff008224 */ /* 0x000fe200078e00ff */
[----:B------:R-:W-:Y:S06]  /*03d0*/  @!P0 BRA `(.L_x_3) ;  /* 0x0000000000cc8947 */ /* 0x000fec0003800000 */
[----:B------:R-:W-:Y:S01]  /*03e0*/  IMAD.SHL.U32 R2, R7, 0x100, RZ ;  /* 0x0000010007027824 */ /* 0x000fe200078e00ff */
[----:B------:R-:W0:Y:S01]  /*03f0*/  LDCU.64 UR10, c[0x4][URZ] ;  /* 0x01000000ff0a77ac */ /* 0x000e220008000a00 */
[----:B------:R-:W-:Y:S02]  /*0400*/  IMAD.MOV.U32 R6, RZ, RZ, RZ ;  /* 0x000000ffff067224 */ /* 0x000fe400078e00ff */
[----:B------:R-:W-:Y:S01]  /*0410*/  IMAD.MOV.U32 R0, RZ, RZ, R1 ;  /* 0x000000ffff007224 */ /* 0x000fe200078e0001 */
[----:B------:R-:W-:Y:S01]  /*0420*/  LOP3.LUT R15, R2, 0x80000000, RZ, 0xfc, !PT ;  /* 0x80000000020f7812 */ /* 0x000fe200078efcff */
[----:B------:R-:W-:Y:S01]  /*0430*/  UMOV UR5, URZ ;  /* 0x000000ff00057c82 */ /* 0x000fe20008000000 */
[----:B------:R-:W-:-:S05]  /*0440*/  UMOV UR4, URZ ;  /* 0x000000ff00047c82 */ /* 0x000fca0008000000 */
.L_x_4:
[----:B0-----:R-:W-:Y:S02]  /*0450*/  IMAD.U32 R8, RZ, RZ, UR10 ;  /* 0x0000000aff087e24 */ /* 0x001fe4000f8e00ff */
[----:B------:R-:W-:-:S05]  /*0460*/  IMAD.U32 R9, RZ, RZ, UR11 ;  /* 0x0000000bff097e24 */ /* 0x000fca000f8e00ff */
[----:B------:R-:W2:Y:S01]  /*0470*/  LDG.E.CONSTANT R2, desc[UR8][R8.64] ;  /* 0x0000000808027981 */ /* 0x000ea2000c1e9900 */
[----:B------:R-:W-:Y:S02]  /*0480*/  UIADD3 UR10, UP0, UPT, UR10, 0x4, URZ ;  /* 0x000000040a0a7890 */ /* 0x000fe4000ff1e0ff */
[----:B------:R-:W-:Y:S02]  /*0490*/  UIADD3 UR4, UPT, UPT, UR4, 0x1, URZ ;  /* 0x0000000104047890 */ /* 0x000fe4000fffe0ff */
[----:B------:R-:W-:Y:S02]  /*04a0*/  UIADD3.X UR11, UPT, UPT, URZ, UR11, URZ, UP0, !UPT ;  /* 0x0000000bff0b7290 */ /* 0x000fe400087fe4ff */
[----:B------:R-:W-:Y:S01]  /*04b0*/  UISETP.NE.AND UP0, UPT, UR4, 0x6, UPT ;  /* 0x000000060400788c */ /* 0x000fe2000bf05270 */
[----:B--2---:R-:W-:-:S03]  /*04c0*/  IMAD.WIDE.U32 R2, R2, R15, RZ ;  /* 0x0000000f02027225 */ /* 0x004fc600078e00ff */
[----:B------:R-:W-:-:S04]  /*04d0*/  IADD3 R13, P0, PT, R2, R6, RZ ;  /* 0x00000006020d7210 */ /* 0x000fc80007f1e0ff */
[----:B------:R-:W-:Y:S01]  /*04e0*/  IADD3.X R6, PT, PT, R3, UR5, RZ, P0, !PT ;  /* 0x0000000503067c10 */ /* 0x000fe200087fe4ff */
[----:B------:R0:W-:Y:S02]  /*04f0*/  STL [R0], R13 ;  /* 0x0000000d00007387 */ /* 0x0001e40000100800 */
[----:B0-----:R-:W-:Y:S01]  /*0500*/  VIADD R0, R0, 0x4 ;  /* 0x0000000400007836 */ /* 0x001fe20000000000 */
[----:B------:R-:W-:Y:S06]  /*0510*/  BRA.U UP0, `(.L_x_4) ;  /* 0xfffffffd00cc7547 */ /* 0x000fec000b83ffff */
[----:B------:R-:W-:Y:S01]  /*0520*/  SHF.R.U32.HI R4, RZ, 0x17, R7 ;  /* 0x00000017ff047819 */ /* 0x000fe20000011607 */
[----:B------:R0:W-:Y:S03]  /*0530*/  STL [R1+0x18], R6 ;  /* 0x0000180601007387 */ /* 0x0001e60000100800 */
[C---:B------:R-:W-:Y:S02]  /*0540*/  LOP3.LUT R0, R4.reuse, 0xe0, RZ, 0xc0, !PT ;  /* 0x000000e004007812 */ /* 0x040fe400078ec0ff */
[----:B------:R-:W-:-:S03]  /*0550*/  LOP3.LUT P0, RZ, R4, 0x1f, RZ, 0xc0, !PT ;  /* 0x0000001f04ff7812 */ /* 0x000fc6000780c0ff */
[----:B------:R-:W-:-:S05]  /*0560*/  VIADD R0, R0, 0xffffff80 ;  /* 0xffffff8000007836 */ /* 0x000fca0000000000 */
[----:B------:R-:W-:-:S05]  /*0570*/  SHF.R.U32.HI R0, RZ, 0x5, R0 ;  /* 0x00000005ff007819 */ /* 0x000fca0000011600 */
[----:B------:R-:W-:-:S05]  /*0580*/  IMAD R12, R0, -0x4, R1 ;  /* 0xfffffffc000c7824 */ /* 0x000fca00078e0201 */
[----:B------:R-:W2:Y:S04]  /*0590*/  LDL R0, [R12+0x18] ;  /* 0x000018000c007983 */ /* 0x000ea80000100800 */
[----:B------:R-:W2:Y:S04]  /*05a0*/  LDL R3, [R12+0x14] ;  /* 0x000014000c037983 */ /* 0x000ea80000100800 */
[----:B------:R-:W3:Y:S01]  /*05b0*/  @P0 LDL R2, [R12+0x10] ;  /* 0x000010000c020983 */ /* 0x000ee20000100800 */
[----:B------:R-:W-:Y:S01]  /*05c0*/  LOP3.LUT R4, R4, 0x1f, RZ, 0xc0, !PT ;  /* 0x0000001f04047812 */ /* 0x000fe200078ec0ff */
[----:B------:R-:W-:Y:S01]  /*05d0*/  UMOV UR4, 0x54442d19 ;  /* 0x54442d1900047882 */ /* 0x000fe20000000000 */
[----:B------:R-:W-:-:S02]  /*05e0*/  UMOV UR5, 0x3bf921fb ;  /* 0x3bf921fb00057882 */ /* 0x000fc40000000000 */
[-C--:B--2---:R-:W-:Y:S02]  /*05f0*/  @P0 SHF.L.W.U32.HI R0, R3, R4.reuse, R0 ;  /* 0x0000000403000219 */ /* 0x084fe40000010e00 */
[----:B---3--:R-:W-:Y:S02]  /*0600*/  @P0 SHF.L.W.U32.HI R3, R2, R4, R3 ;  /* 0x0000000402030219 */ /* 0x008fe40000010e03 */
[----:B------:R-:W-:Y:S02]  /*0610*/  ISETP.GE.AND P0, PT, R7, RZ, PT ;  /* 0x000000ff0700720c */ /* 0x000fe40003f06270 */
[C---:B------:R-:W-:Y:S01]  /*0620*/  SHF.L.W.U32.HI R2, R3.reuse, 0x2, R0 ;  /* 0x0000000203027819 */ /* 0x040fe20000010e00 */
[----:B------:R-:W-:-:S03]  /*0630*/  IMAD.SHL.U32 R3, R3, 0x4, RZ ;  /* 0x0000000403037824 */ /* 0x000fc600078e00ff */
[----:B------:R-:W-:-:S04]  /*0640*/  SHF.R.S32.HI R4, RZ, 0x1f, R2 ;  /* 0x0000001fff047819 */ /* 0x000fc80000011402 */
[C---:B------:R-:W-:Y:S02]  /*0650*/  LOP3.LUT R8, R4.reuse, R3, RZ, 0x3c, !PT ;  /* 0x0000000304087212 */ /* 0x040fe400078e3cff */
[----:B------:R-:W-:Y:S02]  /*0660*/  LOP3.LUT R9, R4, R2, RZ, 0x3c, !PT ;  /* 0x0000000204097212 */ /* 0x000fe400078e3cff */
[----:B------:R-:W-:Y:S02]  /*0670*/  SHF.R.U32.HI R3, RZ, 0x1e, R0 ;  /* 0x0000001eff037819 */ /* 0x000fe40000011600 */
[C---:B------:R-:W-:Y:S02]  /*0680*/  LOP3.LUT R4, R2.reuse, R7, RZ, 0x3c, !PT ;  /* 0x0000000702047212 */ /* 0x040fe400078e3cff */
[----:B------:R-:W1:Y:S01]  /*0690*/  I2F.F64.S64 R8, R8 ;  /* 0x0000000800087312 */ /* 0x000e620000301c00 */
[----:B------:R-:W-:Y:S02]  /*06a0*/  LEA.HI R0, R2, R3, RZ, 0x1 ;  /* 0x0000000302007211 */ /* 0x000fe400078f08ff */
[----:B------:R-:W-:-:S03]  /*06b0*/  ISETP.GE.AND P1, PT, R4, RZ, PT ;  /* 0x000000ff0400720c */ /* 0x000fc60003f26270 */
[----:B------:R-:W-:-:S04]  /*06c0*/  IMAD.MOV R2, RZ, RZ, -R0 ;  /* 0x000000ffff027224 */ /* 0x000fc800078e0a00 */
[----:B------:R-:W-:Y:S01]  /*06d0*/  @!P0 IMAD.MOV.U32 R0, RZ, RZ, R2 ;  /* 0x000000ffff008224 */ /* 0x000fe200078e0002 */
[----:B-1----:R-:W-:-:S10]  /*06e0*/  DMUL R12, R8, UR4 ;  /* 0x00000004080c7c28 */ /* 0x002fd40008000000 */
[----:B------:R-:W1:Y:S02]  /*06f0*/  F2F.F32.F64 R12, R12 ;  /* 0x0000000c000c7310 */ /* 0x000e640000301000 */
[----:B01----:R-:W-:-:S07]  /*0700*/  FSEL R4, -R12, R12, !P1 ;  /* 0x0000000c0c047208 */ /* 0x003fce0004800100 */
.L_x_3:
[----:B------:R-:W-:Y:S05]  /*0710*/  BSYNC.RECONVERGENT B0 ;  /* 0x0000000000007941 */ /* 0x000fea0003800200 */
.L_x_2:
[----:B------:R-:W-:Y:S02]  /*0720*/  IMAD.MOV.U32 R13, RZ, RZ, 0x37cbac00 ;  /* 0x37cbac00ff0d7424 */ /* 0x000fe400078e00ff */
[----:B------:R-:W-:Y:S01]  /*0730*/  FMUL R2, R4, R4 ;  /* 0x0000000404027220 */ /* 0x000fe20000400000 */
[C---:B------:R-:W-:Y:S01]  /*0740*/  LOP3.LUT R6, R0.reuse, 0x1, RZ, 0xc0, !PT ;  /* 0x0000000100067812 */ /* 0x040fe200078ec0ff */
[----:B------:R-:W-:Y:S01]  /*0750*/  VIADD R0, R0, 0x1 ;  /* 0x0000000100007836 */ /* 0x000fe20000000000 */
[----:B------:R-:W-:Y:S01]  /*0760*/  BSSY.RECONVERGENT B0, `(.L_x_5) ;  /* 0x0000048000007945 */ /* 0x000fe20003800200 */
[----:B------:R-:W-:Y:S01]  /*0770*/  FFMA R3, R2, R13, -0.0013887860113754868507 ;  /* 0xbab607ed02037423 */ /* 0x000fe2000000000d */
[----:B------:R-:W-:Y:S01]  /*0780*/  ISETP.NE.U32.AND P0, PT, R6, 0x1, PT ;  /* 0x000000010600780c */ /* 0x000fe20003f05070 */
[----:B------:R-:W-:Y:S01]  /*0790*/  IMAD.MOV.U32 R9, RZ, RZ, 0x3c0885e4 ;  /* 0x3c0885e4ff097424 */ /* 0x000fe200078e00ff */
[----:B------:R-:W-:Y:S01]  /*07a0*/  LOP3.LUT P1, RZ, R0, 0x2, RZ, 0xc0, !PT ;  /* 0x0000000200ff7812 */ /* 0x000fe2000782c0ff */
[----:B------:R-:W-:Y:S01]  /*07b0*/  IMAD.MOV.U32 R6, RZ, RZ, 0x3e2aaaa8 ;  /* 0x3e2aaaa8ff067424 */ /* 0x000fe200078e00ff */
[----:B------:R-:W-:-:S02]  /*07c0*/  FSEL R3, R3, -0.00019574658654164522886, P0 ;  /* 0xb94d415303037808 */ /* 0x000fc40000000000 */
[----:B------:R-:W-:Y:S02]  /*07d0*/  FSEL R9, R9, 0.041666727513074874878, !P0 ;  /* 0x3d2aaabb09097808 */ /* 0x000fe40004000000 */
[----:B------:R-:W-:Y:S02]  /*07e0*/  FSEL R0, R4, 1, !P0 ;  /* 0x3f80000004007808 */ /* 0x000fe40004000000 */
[----:B------:R-:W-:Y:S01]  /*07f0*/  FSEL R4, -R6, -0.4999999701976776123, !P0 ;  /* 0xbeffffff06047808 */ /* 0x000fe20004000100 */
[C---:B------:R-:W-:Y:S01]  /*0800*/  FFMA R9, R2.reuse, R3, R9 ;  /* 0x0000000302097223 */ /* 0x040fe20000000009 */
[----:B------:R-:W-:Y:S01]  /*0810*/  FSETP.GE.AND P0, PT, |R7|, 105615, PT ;  /* 0x47ce47800700780b */ /* 0x000fe20003f06200 */
[C---:B------:R-:W-:Y:S02]  /*0820*/  FFMA R3, R2.reuse, R0, RZ ;  /* 0x0000000002037223 */ /* 0x040fe400000000ff */
[----:B------:R-:W-:-:S04]  /*0830*/  FFMA R4, R2, R9, R4 ;  /* 0x0000000902047223 */ /* 0x000fc80000000004 */
[----:B------:R-:W-:-:S04]  /*0840*/  FFMA R12, R3, R4, R0 ;  /* 0x00000004030c7223 */ /* 0x000fc80000000000 */
[----:B------:R-:W-:Y:S02]  /*0850*/  @P1 FADD R12, RZ, -R12 ;  /* 0x8000000cff0c1221 */ /* 0x000fe40000000000 */
[----:B------:R-:W-:Y:S05]  /*0860*/  @!P0 BRA `(.L_x_6) ;  /* 0x0000000000dc8947 */ /* 0x000fea0003800000 */
        /* <DEDUP_REMOVED lines=11> */
.L_x_7:
        /* <DEDUP_REMOVED lines=25> */
[----:B------:R-:W-:Y:S01]  /*0ab0*/  UMOV UR5, 0x3bf921fb ;  /* 0x3bf921fb00057882 */ /* 0x000fe20000000000 */
[----:B------:R-:W-:-:S02]  /*0ac0*/  ISETP.GE.AND P1, PT, R7, RZ, PT ;  /* 0x000000ff0700720c */ /* 0x000fc40003f26270 */
[-C--:B--2---:R-:W-:Y:S02]  /*0ad0*/  @P0 SHF.L.W.U32.HI R0, R3, R4.reuse, R0 ;  /* 0x0000000403000219 */ /* 0x084fe40000010e00 */
[----:B---3--:R-:W-:Y:S02]  /*0ae0*/  @P0 SHF.L.W.U32.HI R3, R2, R4, R3 ;  /* 0x0000000402030219 */ /* 0x008fe40000010e03 */
[--C-:B------:R-:W-:Y:S02]  /*0af0*/  SHF.R.U32.HI R11, RZ, 0x1e, R0.reuse ;  /* 0x0000001eff0b7819 */ /* 0x100fe40000011600 */
[C---:B------:R-:W-:Y:S01]  /*0b00*/  SHF.L.W.U32.HI R2, R3.reuse, 0x2, R0 ;  /* 0x0000000203027819 */ /* 0x040fe20000010e00 */
[----:B------:R-:W-:-:S03]  /*0b10*/  IMAD.SHL.U32 R3, R3, 0x4, RZ ;  /* 0x0000000403037824 */ /* 0x000fc600078e00ff */
[----:B------:R-:W-:Y:S02]  /*0b20*/  SHF.R.S32.HI R4, RZ, 0x1f, R2 ;  /* 0x0000001fff047819 */ /* 0x000fe40000011402 */
[----:B------:R-:W-:Y:S02]  /*0b30*/  LEA.HI R11, R2, R11, RZ, 0x1 ;  /* 0x0000000b020b7211 */ /* 0x000fe400078f08ff */
[C---:B------:R-:W-:Y:S02]  /*0b40*/  LOP3.LUT R8, R4.reuse, R3, RZ, 0x3c, !PT ;  /* 0x0000000304087212 */ /* 0x040fe400078e3cff */
[----:B------:R-:W-:Y:S01]  /*0b50*/  LOP3.LUT R9, R4, R2, RZ, 0x3c, !PT ;  /* 0x0000000204097212 */ /* 0x000fe200078e3cff */
[----:B------:R-:W-:Y:S01]  /*0b60*/  IMAD.MOV R0, RZ, RZ, -R11 ;  /* 0x000000ffff007224 */ /* 0x000fe200078e0a0b */
[----:B------:R-:W-:-:S03]  /*0b70*/  LOP3.LUT R7, R2, R7, RZ, 0x3c, !PT ;  /* 0x0000000702077212 */ /* 0x000fc600078e3cff */
[----:B------:R-:W-:Y:S01]  /*0b80*/  @!P1 IMAD.MOV.U32 R11, RZ, RZ, R0 ;  /* 0x000000ffff0b9224 */ /* 0x000fe200078e0000 */
[----:B------:R-:W1:Y:S01]  /*0b90*/  I2F.F64.S64 R8, R8 ;  /* 0x0000000800087312 */ /* 0x000e620000301c00 */
[----:B------:R-:W-:Y:S01]  /*0ba0*/  ISETP.GE.AND P0, PT, R7, RZ, PT ;  /* 0x000000ff0700720c */ /* 0x000fe20003f06270 */
[----:B-1----:R-:W-:-:S10]  /*0bb0*/  DMUL R14, R8, UR4 ;  /* 0x00000004080e7c28 */ /* 0x002fd40008000000 */
[----:B------:R-:W1:Y:S02]  /*0bc0*/  F2F.F32.F64 R14, R14 ;  /* 0x0000000e000e7310 */ /* 0x000e640000301000 */
[----:B01----:R-:W-:-:S07]  /*0bd0*/  FSEL R10, -R14, R14, !P0 ;  /* 0x0000000e0e0a7208 */ /* 0x003fce0004000100 */
.L_x_6:
[----:B------:R-:W-:Y:S05]  /*0be0*/  BSYNC.RECONVERGENT B0 ;  /* 0x0000000000007941 */ /* 0x000fea0003800200 */
.L_x_5:
[----:B------:R-:W0:Y:S01]  /*0bf0*/  LDC.64 R8, c[0x0][0x380] ;  /* 0x0000e000ff087b82 */ /* 0x000e220000000a00 */
[----:B------:R-:W-:-:S04]  /*0c00*/  VIADD R3, R5, UR6 ;  /* 0x0000000605037c36 */ /* 0x000fc80008000000 */
[----:B0-----:R-:W-:-:S05]  /*0c10*/  IMAD.WIDE.U32 R2, R3, 0x8, R8 ;  /* 0x0000000803027825 */ /* 0x001fca00078e0008 */
[----:B------:R-:W2:Y:S01]  /*0c20*/  LDG.E.64 R6, desc[UR8][R2.64] ;  /* 0x0000000802067981 */ /* 0x000ea2000c1e1b00 */
[----:B------:R-:W-:-:S05]  /*0c30*/  IMAD.WIDE.U32 R4, R5, 0x8, R8 ;  /* 0x0000000805047825 */ /* 0x000fca00078e0008 */
[----:B------:R-:W3:Y:S01]  /*0c40*/  LDG.E.64 R8, desc[UR8][R4.64] ;  /* 0x0000000804087981 */ /* 0x000ee2000c1e1b00 */
[----:B------:R-:W-:Y:S01]  /*0c50*/  FMUL R14, R10, R10 ;  /* 0x0000000a0a0e7220 */ /* 0x000fe20000400000 */
[C---:B------:R-:W-:Y:S01]  /*0c60*/  LOP3.LUT R0, R11.reuse, 0x1, RZ, 0xc0, !PT ;  /* 0x000000010b007812 */ /* 0x040fe200078ec0ff */
[----:B------:R-:W-:Y:S01]  /*0c70*/  IMAD.MOV.U32 R15, RZ, RZ, 0x3d2aaabb ;  /* 0x3d2aaabbff0f7424 */ /* 0x000fe200078e00ff */
[----:B------:R-:W-:Y:S01]  /*0c80*/  LOP3.LUT P1, RZ, R11, 0x2, RZ, 0xc0, !PT ;  /* 0x000000020bff7812 */ /* 0x000fe2000782c0ff */
[----:B------:R-:W-:Y:S01]  /*0c90*/  FFMA R13, R14, R13, -0.0013887860113754868507 ;  /* 0xbab607ed0e0d7423 */ /* 0x000fe2000000000d */
[----:B------:R-:W-:Y:S01]  /*0ca0*/  ISETP.NE.U32.AND P0, PT, R0, 0x1, PT ;  /* 0x000000010000780c */ /* 0x000fe20003f05070 */
[----:B------:R-:W-:-:S03]  /*0cb0*/  IMAD.MOV.U32 R16, RZ, RZ, 0x3effffff ;  /* 0x3effffffff107424 */ /* 0x000fc600078e00ff */
[----:B------:R-:W-:Y:S02]  /*0cc0*/  FSEL R13, R13, -0.00019574658654164522886, !P0 ;  /* 0xb94d41530d0d7808 */ /* 0x000fe40004000000 */
[----:B------:R-:W-:Y:S02]  /*0cd0*/  FSEL R15, R15, 0.0083327032625675201416, !P0 ;  /* 0x3c0885e40f0f7808 */ /* 0x000fe40004000000 */
[----:B------:R-:W-:Y:S02]  /*0ce0*/  FSEL R16, -R16, -0.16666662693023681641, !P0 ;  /* 0xbe2aaaa810107808 */ /* 0x000fe40004000100 */
[----:B------:R-:W-:Y:S01]  /*0cf0*/  FSEL R0, R10, 1, P0 ;  /* 0x3f8000000a007808 */ /* 0x000fe20000000000 */
[----:B------:R-:W-:-:S04]  /*0d00*/  FFMA R13, R14, R13, R15 ;  /* 0x0000000d0e0d7223 */ /* 0x000fc8000000000f */
[C---:B------:R-:W-:Y:S01]  /*0d10*/  FFMA R13, R14.reuse, R13, R16 ;  /* 0x0000000d0e0d7223 */ /* 0x040fe20000000010 */
[----:B------:R-:W-:-:S04]  /*0d20*/  FFMA R11, R14, R0, RZ ;  /* 0x000000000e0b7223 */ /* 0x000fc800000000ff */
[----:B------:R-:W-:-:S04]  /*0d30*/  FFMA R0, R11, R13, R0 ;  /* 0x0000000d0b007223 */ /* 0x000fc80000000000 */
[----:B------:R-:W-:-:S04]  /*0d40*/  @P1 FADD R0, RZ, -R0 ;  /* 0x80000000ff001221 */ /* 0x000fc80000000000 */
[C---:B--2---:R-:W-:Y:S01]  /*0d50*/  FMUL R11, R0.reuse, R7 ;  /* 0x00000007000b7220 */ /* 0x044fe20000400000 */
[----:B------:R-:W-:-:S03]  /*0d60*/  FMUL R0, R0, R6 ;  /* 0x0000000600007220 */ /* 0x000fc60000400000 */
[C---:B------:R-:W-:Y:S01]  /*0d70*/  FFMA R11, R12.reuse, R6, -R11 ;  /* 0x000000060c0b7223 */ /* 0x040fe2000000080b */
[----:B------:R-:W-:-:S03]  /*0d80*/  FFMA R0, R12, R7, R0 ;  /* 0x000000070c007223 */ /* 0x000fc60000000000 */
[C-C-:B---3--:R-:W-:Y:S01]  /*0d90*/  FADD R6, R8.reuse, R11.reuse ;  /* 0x0000000b08067221 */ /* 0x148fe20000000000 */
[C-C-:B------:R-:W-:Y:S01]  /*0da0*/  FADD R7, R9.reuse, R0.reuse ;  /* 0x0000000009077221 */ /* 0x140fe20000000000 */
[----:B------:R-:W-:Y:S01]  /*0db0*/  FADD R8, R8, -R11 ;  /* 0x8000000b08087221 */ /* 0x000fe20000000000 */
[----:B------:R-:W-:-:S03]  /*0dc0*/  FADD R9, R9, -R0 ;  /* 0x8000000009097221 */ /* 0x000fc60000000000 */
[----:B------:R-:W-:Y:S04]  /*0dd0*/  STG.E.64 desc[UR8][R4.64], R6 ;  /* 0x0000000604007986 */ /* 0x000fe8000c101b08 */
[----:B------:R-:W-:Y:S01]  /*0de0*/  STG.E.64 desc[UR8][R2.64], R8 ;  /* 0x0000000802007986 */ /* 0x000fe2000c101b08 */
[----:B------:R-:W-:Y:S05]  /*0df0*/  EXIT ;  /* 0x000000000000794d */ /* 0x000fea0003800000 */
        .weak           $__internal_0_$__cuda_sm20_div_rn_f64_full
        .type           $__internal_0_$__cuda_sm20_div_rn_f64_full,@function
        .size           $__internal_0_$__cuda_sm20_div_rn_f64_full,(.L_x_19 - $__internal_0_$__cuda_sm20_div_rn_f64_full)
$__internal_0_$__cuda_sm20_div_rn_f64_full:
[C---:B------:R-:W-:Y:S01]  /*0e00*/  FSETP.GEU.AND P0, PT, |R7|.reuse, 1.469367938527859385e-39, PT ;  /* 0x001000000700780b */ /* 0x040fe20003f0e200 */
[----:B------:R-:W-:Y:S01]  /*0e10*/  IMAD.MOV.U32 R14, RZ, RZ, 0x1 ;  /* 0x00000001ff0e7424 */ /* 0x000fe200078e00ff */
[----:B------:R-:W-:Y:S01]  /*0e20*/  LOP3.LUT R2, R7, 0x800fffff, RZ, 0xc0, !PT ;  /* 0x800fffff07027812 */ /* 0x000fe200078ec0ff */
[----:B------:R-:W-:Y:S01]  /*0e30*/  IMAD.MOV.U32 R12, RZ, RZ, 0x1ca00000 ;  /* 0x1ca00000ff0c7424 */ /* 0x000fe200078e00ff */
[C---:B------:R-:W-:Y:S01]  /*0e40*/  FSETP.GEU.AND P2, PT, |R9|.reuse, 1.469367938527859385e-39, PT ;  /* 0x001000000900780b */ /* 0x040fe20003f4e200 */
[----:B------:R-:W-:Y:S01]  /*0e50*/  BSSY.RECONVERGENT B1, `(.L_x_8) ;  /* 0x0000053000017945 */ /* 0x000fe20003800200 */
[----:B------:R-:W-:Y:S01]  /*0e60*/  LOP3.LUT R3, R2, 0x3ff00000, RZ, 0xfc, !PT ;  /* 0x3ff0000002037812 */ /* 0x000fe200078efcff */
[----:B------:R-:W-:Y:S01]  /*0e70*/  IMAD.MOV.U32 R2, RZ, RZ, R6 ;  /* 0x000000ffff027224 */ /* 0x000fe200078e0006 */
[----:B------:R-:W-:Y:S02]  /*0e80*/  LOP3.LUT R4, R9, 0x7ff00000, RZ, 0xc0, !PT ;  /* 0x7ff0000009047812 */ /* 0x000fe400078ec0ff */
[----:B------:R-:W-:-:S03]  /*0e90*/  LOP3.LUT R13, R7, 0x7ff00000, RZ, 0xc0, !PT ;  /* 0x7ff00000070d7812 */ /* 0x000fc600078ec0ff */
[----:B------:R-:W-:Y:S01]  /*0ea0*/  @!P0 DMUL R2, R6, 8.98846567431157953865e+307 ;  /* 0x7fe0000006028828 */ /* 0x000fe20000000000 */
[C---:B------:R-:W-:Y:S01]  /*0eb0*/  ISETP.GE.U32.AND P1, PT, R4.reuse, R13, PT ;  /* 0x0000000d0400720c */ /* 0x040fe20003f26070 */
[----:B------:R-:W-:Y:S02]  /*0ec0*/  IMAD.MOV.U32 R21, RZ, RZ, R4 ;  /* 0x000000ffff157224 */ /* 0x000fe400078e0004 */
[----:B------:R-:W-:Y:S01]  /*0ed0*/  @!P2 LOP3.LUT R17, R7, 0x7ff00000, RZ, 0xc0, !PT ;  /* 0x7ff000000711a812 */ /* 0x000fe200078ec0ff */
[----:B------:R-:W-:Y:S01]  /*0ee0*/  @!P2 IMAD.MOV.U32 R16, RZ, RZ, RZ ;  /* 0x000000ffff10a224 */ /* 0x000fe200078e00ff */
[----:B------:R-:W0:Y:S01]  /*0ef0*/  MUFU.RCP64H R15, R3 ;  /* 0x00000003000f7308 */ /* 0x000e220000001800 */
[----:B------:R-:W-:Y:S01]  /*0f00*/  IMAD.MOV.U32 R20, RZ, RZ, R13 ;  /* 0x000000ffff147224 */ /* 0x000fe200078e000d */
[----:B------:R-:W-:Y:S02]  /*0f10*/  @!P2 ISETP.GE.U32.AND P3, PT, R4, R17, PT ;  /* 0x000000110400a20c */ /* 0x000fe40003f66070 */
[----:B------:R-:W-:-:S02]  /*0f20*/  @!P0 LOP3.LUT R20, R3, 0x7ff00000, RZ, 0xc0, !PT ;  /* 0x7ff0000003148812 */ /* 0x000fc400078ec0ff */
[----:B------:R-:W-:-:S03]  /*0f30*/  @!P2 SEL R17, R12, 0x63400000, !P3 ;  /* 0x634000000c11a807 */ /* 0x000fc60005800000 */
[----:B------:R-:W-:Y:S01]  /*0f40*/  VIADD R22, R20, 0xffffffff ;  /* 0xffffffff14167836 */ /* 0x000fe20000000000 */
[----:B------:R-:W-:-:S04]  /*0f50*/  @!P2 LOP3.LUT R17, R17, 0x80000000, R9, 0xf8, !PT ;  /* 0x800000001111a812 */ /* 0x000fc800078ef809 */
[----:B------:R-:W-:Y:S01]  /*0f60*/  @!P2 LOP3.LUT R17, R17, 0x100000, RZ, 0xfc, !PT ;  /* 0x001000001111a812 */ /* 0x000fe200078efcff */
[----:B0-----:R-:W-:-:S08]  /*0f70*/  DFMA R10, R14, -R2, 1 ;  /* 0x3ff000000e0a742b */ /* 0x001fd00000000802 */
[----:B------:R-:W-:-:S08]  /*0f80*/  DFMA R10, R10, R10, R10 ;  /* 0x0000000a0a0a722b */ /* 0x000fd0000000000a */
[----:B------:R-:W-:Y:S01]  /*0f90*/  DFMA R14, R14, R10, R14 ;  /* 0x0000000a0e0e722b */ /* 0x000fe2000000000e */
[----:B------:R-:W-:Y:S01]  /*0fa0*/  SEL R11, R12, 0x63400000, !P1 ;  /* 0x634000000c0b7807 */ /* 0x000fe20004800000 */
[----:B------:R-:W-:-:S03]  /*0fb0*/  IMAD.MOV.U32 R10, RZ, RZ, R8 ;  /* 0x000000ffff0a7224 */ /* 0x000fc600078e0008 */
[----:B------:R-:W-:-:S03]  /*0fc0*/  LOP3.LUT R11, R11, 0x800fffff, R9, 0xf8, !PT ;  /* 0x800fffff0b0b7812 */ /* 0x000fc600078ef809 */
[----:B------:R-:W-:-:S03]  /*0fd0*/  DFMA R18, R14, -R2, 1 ;  /* 0x3ff000000e12742b */ /* 0x000fc60000000802 */
[----:B------:R-:W-:-:S05]  /*0fe0*/  @!P2 DFMA R10, R10, 2, -R16 ;  /* 0x400000000a0aa82b */ /* 0x000fca0000000810 */
[----:B------:R-:W-:-:S05]  /*0ff0*/  DFMA R14, R14, R18, R14 ;  /* 0x000000120e0e722b */ /* 0x000fca000000000e */
[----:B------:R-:W-:-:S03]  /*1000*/  @!P2 LOP3.LUT R21, R11, 0x7ff00000, RZ, 0xc0, !PT ;  /* 0x7ff000000b15a812 */ /* 0x000fc600078ec0ff */
[----:B------:R-:W-:Y:S02]  /*1010*/  DMUL R16, R14, R10 ;  /* 0x0000000a0e107228 */ /* 0x000fe40000000000 */
[----:B------:R-:W-:-:S05]  /*1020*/  VIADD R13, R21, 0xffffffff ;  /* 0xffffffff150d7836 */ /* 0x000fca0000000000 */
[----:B------:R-:W-:Y:S01]  /*1030*/  ISETP.GT.U32.AND P0, PT, R13, 0x7feffffe, PT ;  /* 0x7feffffe0d00780c */ /* 0x000fe20003f04070 */
[----:B------:R-:W-:-:S03]  /*1040*/  DFMA R18, R16, -R2, R10 ;  /* 0x800000021012722b */ /* 0x000fc6000000000a */
[----:B------:R-:W-:-:S05]  /*1050*/  ISETP.GT.U32.OR P0, PT, R22, 0x7feffffe, P0 ;  /* 0x7feffffe1600780c */ /* 0x000fca0000704470 */
[----:B------:R-:W-:-:S08]  /*1060*/  DFMA R14, R14, R18, R16 ;  /* 0x000000120e0e722b */ /* 0x000fd00000000010 */
[----:B------:R-:W-:Y:S05]  /*1070*/  @P0 BRA `(.L_x_9) ;  /* 0x00000000006c0947 */ /* 0x000fea0003800000 */
[----:B------:R-:W-:-:S04]  /*1080*/  LOP3.LUT R9, R7, 0x7ff00000, RZ, 0xc0, !PT ;  /* 0x7ff0000007097812 */ /* 0x000fc800078ec0ff */
[CC--:B------:R-:W-:Y:S02]  /*1090*/  VIADDMNMX R8, R4.reuse, -R9.reuse, 0xb9600000, !PT ;  /* 0xb960000004087446 */ /* 0x0c0fe40007800909 */
[----:B------:R-:W-:Y:S02]  /*10a0*/  ISETP.GE.U32.AND P0, PT, R4, R9, PT ;  /* 0x000000090400720c */ /* 0x000fe40003f06070 */
[----:B------:R-:W-:Y:S02]  /*10b0*/  VIMNMX R8, PT, PT, R8, 0x46a00000, PT ;  /* 0x46a0000008087848 */ /* 0x000fe40003fe0100 */
[----:B------:R-:W-:-:S05]  /*10c0*/  SEL R9, R12, 0x63400000, !P0 ;  /* 0x634000000c097807 */ /* 0x000fca0004000000 */
[----:B------:R-:W-:Y:S02]  /*10d0*/  IMAD.IADD R4, R8, 0x1, -R9 ;  /* 0x0000000108047824 */ /* 0x000fe400078e0a09 */
[----:B------:R-:W-:Y:S02]  /*10e0*/  IMAD.MOV.U32 R8, RZ, RZ, RZ ;  /* 0x000000ffff087224 */ /* 0x000fe400078e00ff */
[----:B------:R-:W-:-:S06]  /*10f0*/  VIADD R9, R4, 0x7fe00000 ;  /* 0x7fe0000004097836 */ /* 0x000fcc0000000000 */
[----:B------:R-:W-:-:S10]  /*1100*/  DMUL R12, R14, R8 ;  /* 0x000000080e0c7228 */ /* 0x000fd40000000000 */
[----:B------:R-:W-:-:S13]  /*1110*/  FSETP.GTU.AND P0, PT, |R13|, 1.469367938527859385e-39, PT ;  /* 0x001000000d00780b */ /* 0x000fda0003f0c200 */
[----:B------:R-:W-:Y:S05]  /*1120*/  @P0 BRA `(.L_x_10) ;  /* 0x0000000000940947 */ /* 0x000fea0003800000 */
[----:B------:R-:W-:Y:S01]  /*1130*/  DFMA R2, R14, -R2, R10 ;  /* 0x800000020e02722b */ /* 0x000fe2000000000a */
[----:B------:R-:W-:-:S09]  /*1140*/  IMAD.MOV.U32 R8, RZ, RZ, RZ ;  /* 0x000000ffff087224 */ /* 0x000fd200078e00ff */
[C---:B------:R-:W-:Y:S02]  /*1150*/  FSETP.NEU.AND P0, PT, R3.reuse, RZ, PT ;  /* 0x000000ff0300720b */ /* 0x040fe40003f0d000 */
[----:B------:R-:W-:-:S04]  /*1160*/  LOP3.LUT R7, R3, 0x80000000, R7, 0x48, !PT ;  /* 0x8000000003077812 */ /* 0x000fc800078e4807 */
[----:B------:R-:W-:-:S07]  /*1170*/  LOP3.LUT R9, R7, R9, RZ, 0xfc, !PT ;  /* 0x0000000907097212 */ /* 0x000fce00078efcff */
[----:B------:R-:W-:Y:S05]  /*1180*/  @!P0 BRA `(.L_x_10) ;  /* 0x00000000007c8947 */ /* 0x000fea0003800000 */
[----:B------:R-:W-:Y:S01]  /*1190*/  IMAD.MOV R3, RZ, RZ, -R4 ;  /* 0x000000ffff037224 */ /* 0x000fe200078e0a04 */
[----:B------:R-:W-:Y:S01]  /*11a0*/  DMUL.RP R8, R14, R8 ;  /* 0x000000080e087228 */ /* 0x000fe20000008000 */
[----:B------:R-:W-:-:S06]  /*11b0*/  IMAD.MOV.U32 R2, RZ, RZ, RZ ;  /* 0x000000ffff027224 */ /* 0x000fcc00078e00ff */
[----:B------:R-:W-:-:S03]  /*11c0*/  DFMA R2, R12, -R2, R14 ;  /* 0x800000020c02722b */ /* 0x000fc6000000000e */
[----:B------:R-:W-:-:S03]  /*11d0*/  LOP3.LUT R7, R9, R7, RZ, 0x3c, !PT ;  /* 0x0000000709077212 */ /* 0x000fc600078e3cff */
[----:B------:R-:W-:-:S04]  /*11e0*/  IADD3 R2, PT, PT, -R4, -0x43300000, RZ ;  /* 0xbcd0000004027810 */ /* 0x000fc80007ffe1ff */
[----:B------:R-:W-:-:S04]  /*11f0*/  FSETP.NEU.AND P0, PT, |R3|, R2, PT ;  /* 0x000000020300720b */ /* 0x000fc80003f0d200 */
[----:B------:R-:W-:Y:S02]  /*1200*/  FSEL R12, R8, R12, !P0 ;  /* 0x0000000c080c7208 */ /* 0x000fe40004000000 */
[----:B------:R-:W-:Y:S01]  /*1210*/  FSEL R13, R7, R13, !P0 ;  /* 0x0000000d070d7208 */ /* 0x000fe20004000000 */
[----:B------:R-:W-:Y:S06]  /*1220*/  BRA `(.L_x_10) ;  /* 0x0000000000547947 */ /* 0x000fec0003800000 */
.L_x_9:
[----:B------:R-:W-:-:S14]  /*1230*/  DSETP.NAN.AND P0, PT, R8, R8, PT ;  /* 0x000000080800722a */ /* 0x000fdc0003f08000 */
[----:B------:R-:W-:Y:S05]  /*1240*/  @P0 BRA `(.L_x_11) ;  /* 0x0000000000440947 */ /* 0x000fea0003800000 */
[----:B------:R-:W-:-:S14]  /*1250*/  DSETP.NAN.AND P0, PT, R6, R6, PT ;  /* 0x000000060600722a */ /* 0x000fdc0003f08000 */
[----:B------:R-:W-:Y:S05]  /*1260*/  @P0 BRA `(.L_x_12) ;  /* 0x0000000000300947 */ /* 0x000fea0003800000 */
[----:B------:R-:W-:Y:S01]  /*1270*/  ISETP.NE.AND P0, PT, R21, R20, PT ;  /* 0x000000141500720c */ /* 0x000fe20003f05270 */
[----:B------:R-:W-:Y:S02]  /*1280*/  IMAD.MOV.U32 R12, RZ, RZ, 0x0 ;  /* 0x00000000ff0c7424 */ /* 0x000fe400078e00ff */
[----:B------:R-:W-:-:S10]  /*1290*/  IMAD.MOV.U32 R13, RZ, RZ, -0x80000 ;  /* 0xfff80000ff0d7424 */ /* 0x000fd400078e00ff */
[----:B------:R-:W-:Y:S05]  /*12a0*/  @!P0 BRA `(.L_x_10) ;  /* 0x0000000000348947 */ /* 0x000fea0003800000 */
[----:B------:R-:W-:Y:S02]  /*12b0*/  ISETP.NE.AND P0, PT, R21, 0x7ff00000, PT ;  /* 0x7ff000001500780c */ /* 0x000fe40003f05270 */
[----:B------:R-:W-:Y:S02]  /*12c0*/  LOP3.LUT R13, R9, 0x80000000, R7, 0x48, !PT ;  /* 0x80000000090d7812 */ /* 0x000fe400078e4807 */
[----:B------:R-:W-:-:S13]  /*12d0*/  ISETP.EQ.OR P0, PT, R20, RZ, !P0 ;  /* 0x000000ff1400720c */ /* 0x000fda0004702670 */
[----:B------:R-:W-:Y:S01]  /*12e0*/  @P0 LOP3.LUT R2, R13, 0x7ff00000, RZ, 0xfc, !PT ;  /* 0x7ff000000d020812 */ /* 0x000fe200078efcff */
[----:B------:R-:W-:Y:S02]  /*12f0*/  @!P0 IMAD.MOV.U32 R12, RZ, RZ, RZ ;  /* 0x000000ffff0c8224 */ /* 0x000fe400078e00ff */
[----:B------:R-:W-:Y:S02]  /*1300*/  @P0 IMAD.MOV.U32 R12, RZ, RZ, RZ ;  /* 0x000000ffff0c0224 */ /* 0x000fe400078e00ff */
[----:B------:R-:W-:Y:S01]  /*1310*/  @P0 IMAD.MOV.U32 R13, RZ, RZ, R2 ;  /* 0x000000ffff0d0224 */ /* 0x000fe200078e0002 */
[----:B------:R-:W-:Y:S06]  /*1320*/  BRA `(.L_x_10) ;  /* 0x0000000000147947 */ /* 0x000fec0003800000 */
.L_x_12:
[----:B------:R-:W-:Y:S01]  /*1330*/  LOP3.LUT R13, R7, 0x80000, RZ, 0xfc, !PT ;  /* 0x00080000070d7812 */ /* 0x000fe200078efcff */
[----:B------:R-:W-:Y:S01]  /*1340*/  IMAD.MOV.U32 R12, RZ, RZ, R6 ;  /* 0x000000ffff0c7224 */ /* 0x000fe200078e0006 */
[----:B------:R-:W-:Y:S06]  /*1350*/  BRA `(.L_x_10) ;  /* 0x0000000000087947 */ /* 0x000fec0003800000 */
.L_x_11:
[----:B------:R-:W-:Y:S01]  /*1360*/  LOP3.LUT R13, R9, 0x80000, RZ, 0xfc, !PT ;  /* 0x00080000090d7812 */ /* 0x000fe200078efcff */
[----:B------:R-:W-:-:S07]  /*1370*/  IMAD.MOV.U32 R12, RZ, RZ, R8 ;  /* 0x000000ffff0c7224 */ /* 0x000fce00078e0008 */
.L_x_10:
[----:B------:R-:W-:Y:S05]  /*1380*/  BSYNC.RECONVERGENT B1 ;  /* 0x0000000000017941 */ /* 0x000fea0003800200 */
.L_x_8:
[----:B------:R-:W-:Y:S02]  /*1390*/  IMAD.MOV.U32 R2, RZ, RZ, R0 ;  /* 0x000000ffff027224 */ /* 0x000fe400078e0000 */
[----:B------:R-:W-:-:S04]  /*13a0*/  IMAD.MOV.U32 R3, RZ, RZ, 0x0 ;  /* 0x00000000ff037424 */ /* 0x000fc800078e00ff */
[----:B------:R-:W-:Y:S05]  /*13b0*/  RET.REL.NODEC R2 `(_Z10fft_kernelP6float2jj) ;  /* 0xffffffec02107950 */ /* 0x000fea0003c3ffff */
.L_x_13:
[----:B------:R-:W-:-:S00]  /*13c0*/  BRA `(.L_x_13) ;  /* 0xfffffffc00fc7947 */ /* 0x000fc0000383ffff */
[----:B------:R-:W-:-:S00]  /*13d0*/  NOP ;  /* 0x0000000000007918 */ /* 0x000fc00000000000 */
        /* <DEDUP_REMOVED lines=10> */
.L_x_19:


//--------------------- .text._Z19bit_reversal_kernelP6float2jj --------------------------
	.section	.text._Z19bit_reversal_kernelP6float2jj,"ax",@progbits
	.align	128
        .global         _Z19bit_reversal_kernelP6float2jj
        .type           _Z19bit_reversal_kernelP6float2jj,@function
        .size           _Z19bit_reversal_kernelP6float2jj,(.L_x_21 - _Z19bit_reversal_kernelP6float2jj)
        .other          _Z19bit_reversal_kernelP6float2jj,@"STO_CUDA_ENTRY STV_DEFAULT"
_Z19bit_reversal_kernelP6float2jj:
.text._Z19bit_reversal_kernelP6float2jj:
[----:B------:R-:W-:Y:S01]  /*0000*/  LDC R1, c[0x0][0x37c] ;  /* 0x0000df00ff017b82 */ /* 0x000fe20000000800 */
[----:B------:R-:W0:Y:S07]  /*0010*/  S2R R7, SR_TID.X ;  /* 0x0000000000077919 */ /* 0x000e2e0000002100 */
[----:B------:R-:W0:Y:S01]  /*0020*/  S2UR UR4, SR_CTAID.X ;  /* 0x00000000000479c3 */ /* 0x000e220000002500 */
[----:B------:R-:W1:Y:S07]  /*0030*/  LDCU UR5, c[0x0][0x388] ;  /* 0x00007100ff0577ac */ /* 0x000e6e0008000800 */
[----:B------:R-:W0:Y:S02]  /*0040*/  LDC R0, c[0x0][0x360] ;  /* 0x0000d800ff007b82 */ /* 0x000e240000000800 */
[----:B0-----:R-:W-:-:S05]  /*0050*/  IMAD R7, R0, UR4, R7 ;  /* 0x0000000400077c24 */ /* 0x001fca000f8e0207 */
[----:B-1----:R-:W-:-:S13]  /*0060*/  ISETP.GE.U32.AND P0, PT, R7, UR5, PT ;  /* 0x0000000507007c0c */ /* 0x002fda000bf06070 */
[----:B------:R-:W-:Y:S05]  /*0070*/  @P0 EXIT ;  /* 0x000000000000094d */ /* 0x000fea0003800000 */
[----:B------:R-:W0:Y:S01]  /*0080*/  LDCU UR7, c[0x0][0x38c] ;  /* 0x00007180ff0777ac */ /* 0x000e220008000800 */
[----:B------:R-:W-:Y:S01]  /*0090*/  IMAD.MOV.U32 R4, RZ, RZ, RZ ;  /* 0x000000ffff047224 */ /* 0x000fe200078e00ff */
[----:B0-----:R-:W-:-:S09]  /*00a0*/  UISETP.NE.AND UP0, UPT, UR7, URZ, UPT ;  /* 0x000000ff0700728c */ /* 0x001fd2000bf05270 */
[----:B------:R-:W-:Y:S05]  /*00b0*/  BRA.U !UP0, `(.L_x_14) ;  /* 0x0000000108b87547 */ /* 0x000fea000b800000 */
[----:B------:R-:W-:Y:S01]  /*00c0*/  UISETP.GE.U32.AND UP1, UPT, UR7, 0x4, UPT ;  /* 0x000000040700788c */ /* 0x000fe2000bf26070 */
[----:B------:R-:W-:Y:S01]  /*00d0*/  IMAD.MOV.U32 R4, RZ, RZ, RZ ;  /* 0x000000ffff047224 */ /* 0x000fe200078e00ff */
[----:B------:R-:W-:Y:S01]  /*00e0*/  ULOP3.LUT UR6, UR7, 0x3, URZ, 0xc0, !UPT ;  /* 0x0000000307067892 */ /* 0x000fe2000f8ec0ff */
[----:B------:R-:W-:-:S03]  /*00f0*/  UMOV UR4, URZ ;  /* 0x000000ff00047c82 */ /* 0x000fc60008000000 */
[----:B------:R-:W-:-:S03]  /*0100*/  UISETP.NE.AND UP0, UPT, UR6, URZ, UPT ;  /* 0x000000ff0600728c */ /* 0x000fc6000bf05270 */
[----:B------:R-:W-:Y:S08]  /*0110*/  BRA.U !UP1, `(.L_x_15) ;  /* 0x0000000109707547 */ /* 0x000ff0000b800000 */
[----:B------:R-:W-:Y:S01]  /*0120*/  IMAD.MOV.U32 R4, RZ, RZ, RZ ;  /* 0x000000ffff047224 */ /* 0x000fe200078e00ff */
[----:B------:R-:W-:Y:S02]  /*0130*/  ULOP3.LUT UR4, UR7, 0xfffffffc, URZ, 0xc0, !UPT ;  /* 0xfffffffc07047892 */ /* 0x000fe4000f8ec0ff */
[----:B------:R-:W-:Y:S01]  /*0140*/  UIADD3 UR8, UPT, UPT, UR7, -0x2, URZ ;  /* 0xfffffffe07087890 */ /* 0x000fe2000fffe0ff */
[----:B------:R-:W-:-:S11]  /*0150*/  UMOV UR5, URZ ;  /* 0x000000ff00057c82 */ /* 0x000fd60008000000 */
.L_x_16:
[----:B------:R-:W-:Y:S02]  /*0160*/  UIADD3 UR10, UPT, UPT, UR5, 0x1, URZ ;  /* 0x00000001050a7890 */ /* 0x000fe4000fffe0ff */
[--C-:B------:R-:W-:Y:S01]  /*0170*/  SHF.R.U32.HI R0, RZ, UR5, R7.reuse ;  /* 0x00000005ff007c19 */ /* 0x100fe20008011607 */
[----:B------:R-:W-:Y:S02]  /*0180*/  UIADD3 UR9, UPT, UPT, UR8, 0x1, URZ ;  /* 0x0000000108097890 */ /* 0x000fe4000fffe0ff */
[----:B------:R-:W-:Y:S01]  /*0190*/  UIADD3 UR12, UPT, UPT, UR5, 0x2, URZ ;  /* 0x00000002050c7890 */ /* 0x000fe2000fffe0ff */
[----:B------:R-:W-:Y:S01]  /*01a0*/  LOP3.LUT R0, R0, 0x1, RZ, 0xc0, !PT ;  /* 0x0000000100007812 */ /* 0x000fe200078ec0ff */
[----:B------:R-:W-:Y:S01]  /*01b0*/  UIADD3 UR13, UPT, UPT, UR5, 0x3, URZ ;  /* 0x00000003050d7890 */ /* 0x000fe2000fffe0ff */
[--C-:B------:R-:W-:Y:S01]  /*01c0*/  SHF.R.U32.HI R2, RZ, UR10, R7.reuse ;  /* 0x0000000aff027c19 */ /* 0x100fe20008011607 */
[----:B------:R-:W-:Y:S01]  /*01d0*/  UIADD3 UR5, UPT, UPT, UR5, 0x4, URZ ;  /* 0x0000000405057890 */ /* 0x000fe2000fffe0ff */
[----:B------:R-:W-:Y:S01]  /*01e0*/  SHF.L.U32 R3, R0, UR9, RZ ;  /* 0x0000000900037c19 */ /* 0x000fe200080006ff */
[----:B------:R-:W-:Y:S01]  /*01f0*/  UIADD3 UR11, UPT, UPT, UR8, -0x2, URZ ;  /* 0xfffffffe080b7890 */ /* 0x000fe2000fffe0ff */
[----:B------:R-:W-:Y:S01]  /*0200*/  LOP3.LUT R2, R2, 0x1, RZ, 0xc0, !PT ;  /* 0x0000000102027812 */ /* 0x000fe200078ec0ff */
[----:B------:R-:W-:Y:S01]  /*0210*/  UISETP.NE.AND UP1, UPT, UR5, UR4, UPT ;  /* 0x000000040500728c */ /* 0x000fe2000bf25270 */
[--C-:B------:R-:W-:Y:S01]  /*0220*/  SHF.R.U32.HI R5, RZ, UR12, R7.reuse ;  /* 0x0000000cff057c19 */ /* 0x100fe20008011607 */
[----:B------:R-:W-:Y:S01]  /*0230*/  UIADD3 UR10, UPT, UPT, UR8, -0x1, URZ ;  /* 0xffffffff080a7890 */ /* 0x000fe2000fffe0ff */
[----:B------:R-:W-:-:S02]  /*0240*/  SHF.R.U32.HI R0, RZ, UR13, R7 ;  /* 0x0000000dff007c19 */ /* 0x000fc40008011607 */
[----:B------:R-:W-:Y:S01]  /*0250*/  SHF.L.U32 R2, R2, UR8, RZ ;  /* 0x0000000802027c19 */ /* 0x000fe200080006ff */
[----:B------:R-:W-:Y:S01]  /*0260*/  UIADD3 UR8, UPT, UPT, UR8, -0x4, URZ ;  /* 0xfffffffc08087890 */ /* 0x000fe2000fffe0ff */
[----:B------:R-:W-:Y:S02]  /*0270*/  LOP3.LUT R5, R5, 0x1, RZ, 0xc0, !PT ;  /* 0x0000000105057812 */ /* 0x000fe400078ec0ff */
[----:B------:R-:W-:Y:S02]  /*0280*/  LOP3.LUT R0, R0, 0x1, RZ, 0xc0, !PT ;  /* 0x0000000100007812 */ /* 0x000fe400078ec0ff */
[----:B------:R-:W-:Y:S02]  /*0290*/  LOP3.LUT R2, R2, R3, R4, 0xfe, !PT ;  /* 0x0000000302027212 */ /* 0x000fe400078efe04 */
[----:B------:R-:W-:Y:S02]  /*02a0*/  SHF.L.U32 R5, R5, UR10, RZ ;  /* 0x0000000a05057c19 */ /* 0x000fe400080006ff */
[----:B------:R-:W-:-:S04]  /*02b0*/  SHF.L.U32 R0, R0, UR11, RZ ;  /* 0x0000000b00007c19 */ /* 0x000fc800080006ff */
[----:B------:R-:W-:Y:S01]  /*02c0*/  LOP3.LUT R4, R0, R5, R2, 0xfe, !PT ;  /* 0x0000000500047212 */ /* 0x000fe200078efe02 */
[----:B------:R-:W-:Y:S06]  /*02d0*/  BRA.U UP1, `(.L_x_16) ;  /* 0xfffffffd01a07547 */ /* 0x000fec000b83ffff */
.L_x_15:
[----:B------:R-:W-:Y:S05]  /*02e0*/  BRA.U !UP0, `(.L_x_14) ;  /* 0x00000001082c7547 */ /* 0x000fea000b800000 */
[----:B------:R-:W-:Y:S02]  /*02f0*/  UIADD3 UR5, UPT, UPT, -UR4, UR7, URZ ;  /* 0x0000000704057290 */ /* 0x000fe4000fffe1ff */
[----:B------:R-:W-:-:S12]  /*0300*/  UIADD3 UR6, UPT, UPT, -UR6, URZ, URZ ;  /* 0x000000ff06067290 */ /* 0x000fd8000fffe1ff */
.L_x_17:
[----:B------:R-:W-:Y:S01]  /*0310*/  UIADD3 UR6, UPT, UPT, UR6, 0x1, URZ ;  /* 0x0000000106067890 */ /* 0x000fe2000fffe0ff */
[----:B------:R-:W-:Y:S01]  /*0320*/  SHF.R.U32.HI R0, RZ, UR4, R7 ;  /* 0x00000004ff007c19 */ /* 0x000fe20008011607 */
[----:B------:R-:W-:Y:S02]  /*0330*/  UIADD3 UR5, UPT, UPT, UR5, -0x1, URZ ;  /* 0xffffffff05057890 */ /* 0x000fe4000fffe0ff */
[----:B------:R-:W-:Y:S01]  /*0340*/  UISETP.NE.AND UP0, UPT, UR6, URZ, UPT ;  /* 0x000000ff0600728c */ /* 0x000fe2000bf05270 */
[----:B------:R-:W-:Y:S01]  /*0350*/  LOP3.LUT R0, R0, 0x1, RZ, 0xc0, !PT ;  /* 0x0000000100007812 */ /* 0x000fe200078ec0ff */
[----:B------:R-:W-:-:S03]  /*0360*/  UIADD3 UR4, UPT, UPT, UR4, 0x1, URZ ;  /* 0x0000000104047890 */ /* 0x000fc6000fffe0ff */
[----:B------:R-:W-:-:S04]  /*0370*/  SHF.L.U32 R3, R0, UR5, RZ ;  /* 0x0000000500037c19 */ /* 0x000fc800080006ff */
[----:B------:R-:W-:Y:S01]  /*0380*/  LOP3.LUT R4, R3, R4, RZ, 0xfc, !PT ;  /* 0x0000000403047212 */ /* 0x000fe200078efcff */
[----:B------:R-:W-:Y:S06]  /*0390*/  BRA.U UP0, `(.L_x_17) ;  /* 0xfffffffd00dc7547 */ /* 0x000fec000b83ffff */
.L_x_14:
[----:B------:R-:W-:-:S13]  /*03a0*/  ISETP.GE.U32.AND P0, PT, R7, R4, PT ;  /* 0x000000040700720c */ /* 0x000fda0003f06070 */
[----:B------:R-:W-:Y:S05]  /*03b0*/  @P0 EXIT ;  /* 0x000000000000094d */ /* 0x000fea0003800000 */
[----:B------:R-:W0:Y:S01]  /*03c0*/  LDC.64 R2, c[0x0][0x380] ;  /* 0x0000e000ff027b82 */ /* 0x000e220000000a00 */
[----:B------:R-:W1:Y:S01]  /*03d0*/  LDCU.64 UR4, c[0x0][0x358] ;  /* 0x00006b00ff0477ac */ /* 0x000e620008000a00 */
[----:B0-----:R-:W-:-:S04]  /*03e0*/  IMAD.WIDE.U32 R4, R4, 0x8, R2 ;  /* 0x0000000804047825 */ /* 0x001fc800078e0002 */
[----:B------:R-:W-:Y:S01]  /*03f0*/  IMAD.WIDE.U32 R2, R7, 0x8, R2 ;  /* 0x0000000807027825 */ /* 0x000fe200078e0002 */
[----:B-1----:R-:W2:Y:S04]  /*0400*/  LDG.E.64 R8, desc[UR4][R4.64] ;  /* 0x0000000404087981 */ /* 0x002ea8000c1e1b00 */
[----:B------:R-:W3:Y:S04]  /*0410*/  LDG.E.64 R6, desc[UR4][R2.64] ;  /* 0x0000000402067981 */ /* 0x000ee8000c1e1b00 */
[----:B--2---:R-:W-:Y:S04]  /*0420*/  STG.E.64 desc[UR4][R2.64], R8 ;  /* 0x0000000802007986 */ /* 0x004fe8000c101b04 */
[----:B---3--:R-:W-:Y:S01]  /*0430*/  STG.E.64 desc[UR4][R4.64], R6 ;  /* 0x0000000604007986 */ /* 0x008fe2000c101b04 */
[----:B------:R-:W-:Y:S05]  /*0440*/  EXIT ;  /* 0x000000000000794d */ /* 0x000fea0003800000 */
.L_x_18:
        /* <DEDUP_REMOVED lines=11> */
.L_x_21:


//--------------------- .nv.global.init           --------------------------
	.section	.nv.global.init,"aw",@progbits
	.align	4
.nv.global.init:
	.type		__cudart_i2opi_f,@object
	.size		__cudart_i2opi_f,(.L_0 - __cudart_i2opi_f)
__cudart_i2opi_f:
        /*0000*/ 	.byte	0x41, 0x90, 0x43, 0x3c, 0x99, 0x95, 0x62, 0xdb, 0xc0, 0xdd, 0x34, 0xf5, 0xd1, 0x57, 0x27, 0xfc
        /*0010*/ 	.byte	0x29, 0x15, 0x44, 0x4e, 0x6e, 0x83, 0xf9, 0xa2
.L_0:


//--------------------- .nv.shared.reserved.0     --------------------------
	.section	.nv.shared.reserved.0,"aw",@nobits
	.weak		__nv_reservedSMEM_offset_0_alias
	.size		__nv_reservedSMEM_offset_0_alias, 0, 64
	.other		__nv_reservedSMEM_offset_0_alias,@"STO_CUDA_RESERVED_SHARED STV_DEFAULT"
__nv_reservedSMEM_offset_0_alias:
	.zero		0
	.zero		64


//--------------------- .nv.constant0._Z10fft_kernelP6float2jj --------------------------
	.section	.nv.constant0._Z10fft_kernelP6float2jj,"a",@progbits
	.sectionflags	@""
	.align	4
.nv.constant0._Z10fft_kernelP6float2jj:
	.zero		912


//--------------------- .nv.constant0._Z19bit_reversal_kernelP6float2jj --------------------------
	.section	.nv.constant0._Z19bit_reversal_kernelP6float2jj,"a",@progbits
	.sectionflags	@""
	.align	4
.nv.constant0._Z19bit_reversal_kernelP6float2jj:
	.zero		912


//--------------------- SYMBOLS --------------------------

	.type		.nv.reservedSmem.offset0,@object
	.size		.nv.reservedSmem.offset0,0x4
